//
// Generated by NVIDIA NVVM Compiler
//
// Compiler Build ID: CL-36424714
// Cuda compilation tools, release 13.0, V13.0.88
// Based on NVVM 20.0.0
//

.version 9.0
.target sm_100
.address_size 64

	// .globl	_Z8ComputeVPdS_S_S_S_S_S_ll

.visible .entry _Z8ComputeVPdS_S_S_S_S_S_ll(
	.param .u64 .ptr .align 1 _Z8ComputeVPdS_S_S_S_S_S_ll_param_0,
	.param .u64 .ptr .align 1 _Z8ComputeVPdS_S_S_S_S_S_ll_param_1,
	.param .u64 .ptr .align 1 _Z8ComputeVPdS_S_S_S_S_S_ll_param_2,
	.param .u64 .ptr .align 1 _Z8ComputeVPdS_S_S_S_S_S_ll_param_3,
	.param .u64 .ptr .align 1 _Z8ComputeVPdS_S_S_S_S_S_ll_param_4,
	.param .u64 .ptr .align 1 _Z8ComputeVPdS_S_S_S_S_S_ll_param_5,
	.param .u64 .ptr .align 1 _Z8ComputeVPdS_S_S_S_S_S_ll_param_6,
	.param .u64 _Z8ComputeVPdS_S_S_S_S_S_ll_param_7,
	.param .u64 _Z8ComputeVPdS_S_S_S_S_S_ll_param_8
)
{
	.reg .pred 	%p<14>;
	.reg .b32 	%r<12>;
	.reg .b64 	%rd<59>;
	.reg .b64 	%fd<37>;

	ld.param.u64 	%rd12, [_Z8ComputeVPdS_S_S_S_S_S_ll_param_2];
	ld.param.u64 	%rd13, [_Z8ComputeVPdS_S_S_S_S_S_ll_param_5];
	ld.param.u64 	%rd14, [_Z8ComputeVPdS_S_S_S_S_S_ll_param_6];
	ld.param.u64 	%rd10, [_Z8ComputeVPdS_S_S_S_S_S_ll_param_7];
	ld.param.u64 	%rd11, [_Z8ComputeVPdS_S_S_S_S_S_ll_param_8];
	cvta.to.global.u64 	%rd1, %rd13;
	cvta.to.global.u64 	%rd2, %rd12;
	cvta.to.global.u64 	%rd15, %rd14;
	mov.u32 	%r2, %ctaid.x;
	mov.u32 	%r3, %ntid.x;
	mov.u32 	%r4, %tid.x;
	mad.lo.s32 	%r5, %r2, %r3, %r4;
	mov.u32 	%r6, %ctaid.y;
	mov.u32 	%r7, %ntid.y;
	mov.u32 	%r8, %tid.y;
	mad.lo.s32 	%r1, %r6, %r7, %r8;
	ld.global.f64 	%fd1, [%rd15];
	ld.global.f64 	%fd2, [%rd15+8];
	ld.global.f64 	%fd3, [%rd15+16];
	ld.global.f64 	%fd4, [%rd15+40];
	setp.lt.s32 	%p1, %r5, 1;
	cvt.s64.s32 	%rd3, %r5;
	setp.le.s64 	%p2, %rd10, %rd3;
	or.pred  	%p3, %p1, %p2;
	setp.eq.s32 	%p4, %r1, 0;
	or.pred  	%p5, %p4, %p3;
	@%p5 bra 	$L__BB0_3;
	cvt.u64.u32 	%rd4, %r1;
	add.s64 	%rd16, %rd11, -1;
	setp.le.s64 	%p6, %rd16, %rd4;
	@%p6 bra 	$L__BB0_3;
	ld.param.u64 	%rd57, [_Z8ComputeVPdS_S_S_S_S_S_ll_param_3];
	ld.param.u64 	%rd55, [_Z8ComputeVPdS_S_S_S_S_S_ll_param_0];
	mul.lo.s64 	%rd17, %rd10, %rd4;
	add.s64 	%rd18, %rd17, %rd3;
	add.s64 	%rd19, %rd18, %rd4;
	cvta.to.global.u64 	%rd20, %rd55;
	shl.b64 	%rd21, %rd19, 3;
	add.s64 	%rd22, %rd20, %rd21;
	ld.global.f64 	%fd5, [%rd22];
	div.rn.f64 	%fd6, %fd3, %fd4;
	shl.b64 	%rd23, %rd18, 3;
	add.s64 	%rd24, %rd2, %rd23;
	ld.global.f64 	%fd7, [%rd24];
	ld.global.f64 	%fd8, [%rd24+-8];
	sub.f64 	%fd9, %fd8, %fd7;
	cvta.to.global.u64 	%rd25, %rd57;
	add.s64 	%rd26, %rd25, %rd23;
	ld.global.f64 	%fd10, [%rd26];
	add.f64 	%fd11, %fd9, %fd10;
	ld.global.f64 	%fd12, [%rd26+-8];
	sub.f64 	%fd13, %fd11, %fd12;
	div.rn.f64 	%fd14, %fd13, %fd1;
	add.s64 	%rd27, %rd10, -1;
	sub.s64 	%rd28, %rd17, %rd4;
	add.s64 	%rd29, %rd28, %rd3;
	shl.b64 	%rd30, %rd29, 3;
	add.s64 	%rd31, %rd1, %rd30;
	ld.global.f64 	%fd15, [%rd31+-8];
	add.s32 	%r9, %r1, -1;
	cvt.u64.u32 	%rd32, %r9;
	mad.lo.s64 	%rd33, %rd27, %rd32, %rd3;
	shl.b64 	%rd34, %rd33, 3;
	add.s64 	%rd35, %rd1, %rd34;
	ld.global.f64 	%fd16, [%rd35+-8];
	sub.f64 	%fd17, %fd15, %fd16;
	div.rn.f64 	%fd18, %fd17, %fd2;
	add.f64 	%fd19, %fd14, %fd18;
	fma.rn.f64 	%fd20, %fd6, %fd19, %fd5;
	st.global.f64 	[%rd22], %fd20;
$L__BB0_3:
	setp.eq.s32 	%p7, %r1, 0;
	cvt.u32.u64 	%r10, %rd3;
	setp.lt.s32 	%p8, %r10, 1;
	add.s64 	%rd37, %rd10, -1;
	setp.le.s64 	%p9, %rd37, %rd3;
	cvt.u64.u32 	%rd5, %r1;
	setp.le.s64 	%p10, %rd11, %rd5;
	or.pred  	%p11, %p9, %p10;
	or.pred  	%p12, %p11, %p8;
	or.pred  	%p13, %p7, %p12;
	@%p13 bra 	$L__BB0_5;
	ld.param.u64 	%rd58, [_Z8ComputeVPdS_S_S_S_S_S_ll_param_4];
	ld.param.u64 	%rd56, [_Z8ComputeVPdS_S_S_S_S_S_ll_param_1];
	cvta.to.global.u64 	%rd38, %rd58;
	mad.lo.s64 	%rd39, %rd10, %rd5, %rd3;
	cvta.to.global.u64 	%rd40, %rd56;
	shl.b64 	%rd41, %rd39, 3;
	add.s64 	%rd42, %rd40, %rd41;
	ld.global.f64 	%fd21, [%rd42];
	div.rn.f64 	%fd22, %fd3, %fd4;
	add.s64 	%rd43, %rd2, %rd41;
	ld.global.f64 	%fd23, [%rd43];
	add.s32 	%r11, %r1, -1;
	cvt.u64.u32 	%rd44, %r11;
	mul.lo.s64 	%rd45, %rd10, %rd44;
	add.s64 	%rd46, %rd45, %rd3;
	shl.b64 	%rd47, %rd46, 3;
	add.s64 	%rd48, %rd2, %rd47;
	ld.global.f64 	%fd24, [%rd48];
	sub.f64 	%fd25, %fd24, %fd23;
	add.s64 	%rd49, %rd38, %rd41;
	ld.global.f64 	%fd26, [%rd49];
	add.f64 	%fd27, %fd25, %fd26;
	add.s64 	%rd50, %rd38, %rd47;
	ld.global.f64 	%fd28, [%rd50];
	sub.f64 	%fd29, %fd27, %fd28;
	div.rn.f64 	%fd30, %fd29, %fd2;
	sub.s64 	%rd51, %rd45, %rd44;
	add.s64 	%rd52, %rd51, %rd3;
	shl.b64 	%rd53, %rd52, 3;
	add.s64 	%rd54, %rd1, %rd53;
	ld.global.f64 	%fd31, [%rd54];
	ld.global.f64 	%fd32, [%rd54+-8];
	sub.f64 	%fd33, %fd31, %fd32;
	div.rn.f64 	%fd34, %fd33, %fd1;
	add.f64 	%fd35, %fd30, %fd34;
	fma.rn.f64 	%fd36, %fd22, %fd35, %fd21;
	st.global.f64 	[%rd42], %fd36;
$L__BB0_5:
	ret;

}
	// .globl	_Z12ComputeSigmaPdS_S_S_S_S_S_ll
.visible .entry _Z12ComputeSigmaPdS_S_S_S_S_S_ll(
	.param .u64 .ptr .align 1 _Z12ComputeSigmaPdS_S_S_S_S_S_ll_param_0,
	.param .u64 .ptr .align 1 _Z12ComputeSigmaPdS_S_S_S_S_S_ll_param_1,
	.param .u64 .ptr .align 1 _Z12ComputeSigmaPdS_S_S_S_S_S_ll_param_2,
	.param .u64 .ptr .align 1 _Z12ComputeSigmaPdS_S_S_S_S_S_ll_param_3,
	.param .u64 .ptr .align 1 _Z12ComputeSigmaPdS_S_S_S_S_S_ll_param_4,
	.param .u64 .ptr .align 1 _Z12ComputeSigmaPdS_S_S_S_S_S_ll_param_5,
	.param .u64 .ptr .align 1 _Z12ComputeSigmaPdS_S_S_S_S_S_ll_param_6,
	.param .u64 _Z12ComputeSigmaPdS_S_S_S_S_S_ll_param_7,
	.param .u64 _Z12ComputeSigmaPdS_S_S_S_S_S_ll_param_8
)
{
	.reg .pred 	%p<4>;
	.reg .b32 	%r<10>;
	.reg .b64 	%rd<46>;
	.reg .b64 	%fd<60>;

	ld.param.u64 	%rd8, [_Z12ComputeSigmaPdS_S_S_S_S_S_ll_param_0];
	ld.param.u64 	%rd9, [_Z12ComputeSigmaPdS_S_S_S_S_S_ll_param_1];
	ld.param.u64 	%rd10, [_Z12ComputeSigmaPdS_S_S_S_S_S_ll_param_2];
	ld.param.u64 	%rd11, [_Z12ComputeSigmaPdS_S_S_S_S_S_ll_param_3];
	ld.param.u64 	%rd12, [_Z12ComputeSigmaPdS_S_S_S_S_S_ll_param_4];
	ld.param.u64 	%rd13, [_Z12ComputeSigmaPdS_S_S_S_S_S_ll_param_6];
	ld.param.u64 	%rd7, [_Z12ComputeSigmaPdS_S_S_S_S_S_ll_param_7];
	ld.param.u64 	%rd14, [_Z12ComputeSigmaPdS_S_S_S_S_S_ll_param_8];
	cvta.to.global.u64 	%rd16, %rd12;
	cvta.to.global.u64 	%rd17, %rd11;
	cvta.to.global.u64 	%rd18, %rd9;
	cvta.to.global.u64 	%rd19, %rd8;
	cvta.to.global.u64 	%rd20, %rd10;
	cvta.to.global.u64 	%rd21, %rd13;
	mov.u32 	%r1, %ctaid.x;
	mov.u32 	%r2, %ntid.x;
	mov.u32 	%r3, %tid.x;
	mad.lo.s32 	%r4, %r1, %r2, %r3;
	mov.u32 	%r5, %ctaid.y;
	mov.u32 	%r6, %ntid.y;
	mov.u32 	%r7, %tid.y;
	mad.lo.s32 	%r8, %r5, %r6, %r7;
	ld.global.f64 	%fd1, [%rd21];
	ld.global.f64 	%fd2, [%rd21+8];
	ld.global.f64 	%fd3, [%rd21+16];
	ld.global.f64 	%fd5, [%rd21+24];
	ld.global.f64 	%fd4, [%rd21+32];
	cvt.u64.u32 	%rd1, %r8;
	mul.lo.s64 	%rd2, %rd7, %rd1;
	cvt.s64.s32 	%rd3, %r4;
	add.s64 	%rd22, %rd2, %rd3;
	shl.b64 	%rd23, %rd22, 3;
	add.s64 	%rd24, %rd20, %rd23;
	ld.global.f64 	%fd6, [%rd24];
	add.s64 	%rd25, %rd22, %rd1;
	shl.b64 	%rd26, %rd25, 3;
	add.s64 	%rd4, %rd19, %rd26;
	ld.global.f64 	%fd7, [%rd4+8];
	ld.global.f64 	%fd8, [%rd4];
	sub.f64 	%fd9, %fd7, %fd8;
	div.rn.f64 	%fd10, %fd9, %fd1;
	add.s64 	%rd27, %rd22, %rd7;
	shl.b64 	%rd28, %rd27, 3;
	add.s64 	%rd5, %rd18, %rd28;
	ld.global.f64 	%fd11, [%rd5];
	add.s64 	%rd29, %rd18, %rd23;
	ld.global.f64 	%fd12, [%rd29];
	sub.f64 	%fd13, %fd11, %fd12;
	div.rn.f64 	%fd14, %fd13, %fd2;
	add.f64 	%fd15, %fd10, %fd14;
	mul.f64 	%fd16, %fd15, %fd5;
	mul.f64 	%fd17, %fd3, %fd16;
	sub.f64 	%fd18, %fd6, %fd17;
	st.global.f64 	[%rd24], %fd18;
	add.s64 	%rd30, %rd17, %rd23;
	ld.global.f64 	%fd19, [%rd30];
	add.f64 	%fd20, %fd4, %fd4;
	ld.global.f64 	%fd21, [%rd4+8];
	ld.global.f64 	%fd22, [%rd4];
	sub.f64 	%fd23, %fd21, %fd22;
	div.rn.f64 	%fd24, %fd23, %fd1;
	ld.global.f64 	%fd25, [%rd5];
	ld.global.f64 	%fd26, [%rd29];
	sub.f64 	%fd27, %fd25, %fd26;
	div.rn.f64 	%fd28, %fd27, %fd2;
	add.f64 	%fd29, %fd24, %fd28;
	div.rn.f64 	%fd30, %fd29, 0d4008000000000000;
	sub.f64 	%fd31, %fd24, %fd30;
	mul.f64 	%fd32, %fd20, %fd31;
	fma.rn.f64 	%fd33, %fd3, %fd32, %fd19;
	st.global.f64 	[%rd30], %fd33;
	add.s64 	%rd31, %rd16, %rd23;
	ld.global.f64 	%fd34, [%rd31];
	ld.global.f64 	%fd35, [%rd5];
	ld.global.f64 	%fd36, [%rd29];
	sub.f64 	%fd37, %fd35, %fd36;
	div.rn.f64 	%fd38, %fd37, %fd2;
	ld.global.f64 	%fd39, [%rd4+8];
	ld.global.f64 	%fd40, [%rd4];
	sub.f64 	%fd41, %fd39, %fd40;
	div.rn.f64 	%fd42, %fd41, %fd1;
	add.f64 	%fd43, %fd42, %fd38;
	div.rn.f64 	%fd44, %fd43, 0d4008000000000000;
	sub.f64 	%fd45, %fd38, %fd44;
	mul.f64 	%fd46, %fd20, %fd45;
	fma.rn.f64 	%fd47, %fd3, %fd46, %fd34;
	st.global.f64 	[%rd31], %fd47;
	add.s64 	%rd32, %rd7, -1;
	setp.le.s64 	%p1, %rd32, %rd3;
	add.s64 	%rd33, %rd14, -1;
	setp.le.s64 	%p2, %rd33, %rd1;
	or.pred  	%p3, %p1, %p2;
	@%p3 bra 	$L__BB1_2;
	ld.param.u64 	%rd45, [_Z12ComputeSigmaPdS_S_S_S_S_S_ll_param_7];
	ld.param.u64 	%rd44, [_Z12ComputeSigmaPdS_S_S_S_S_S_ll_param_5];
	cvta.to.global.u64 	%rd34, %rd44;
	shl.b64 	%rd35, %rd1, 1;
	add.s64 	%rd36, %rd2, %rd1;
	sub.s64 	%rd37, %rd36, %rd35;
	add.s64 	%rd38, %rd37, %rd3;
	shl.b64 	%rd39, %rd38, 3;
	add.s64 	%rd40, %rd34, %rd39;
	ld.global.f64 	%fd48, [%rd40];
	shl.b64 	%rd41, %rd45, 3;
	add.s64 	%rd42, %rd4, 8;
	add.s64 	%rd43, %rd42, %rd41;
	ld.global.f64 	%fd49, [%rd43+8];
	ld.global.f64 	%fd50, [%rd4+8];
	sub.f64 	%fd51, %fd49, %fd50;
	div.rn.f64 	%fd52, %fd51, %fd2;
	ld.global.f64 	%fd53, [%rd5+8];
	ld.global.f64 	%fd54, [%rd5];
	sub.f64 	%fd55, %fd53, %fd54;
	div.rn.f64 	%fd56, %fd55, %fd1;
	add.f64 	%fd57, %fd52, %fd56;
	mul.f64 	%fd58, %fd4, %fd57;
	fma.rn.f64 	%fd59, %fd3, %fd58, %fd48;
	st.global.f64 	[%rd40], %fd59;
$L__BB1_2:
	ret;

}


// ===== COMPILED SASS (sm_100) =====

	.target	sm_100

	.elftype	@"ET_EXEC"


//--------------------- .note.nv.tkinfo           --------------------------
	.section	.note.nv.tkinfo,"",@"SHT_NOTE"
	.sectionflags	@"SHF_NOTE_NV_TKINFO"
	.tkinfo
        /*0018*/ 	.word	0x00000002
        /*0030*/ 	.string	""
        /*0030*/ 	.string	"ptxas"
        /*0030*/ 	.string	"Cuda compilation tools, release 13.0, V13.0.88"
        /*0030*/ 	.string	"Build cuda_13.0.r13.0/compiler.36424714_0"
        /*0030*/ 	.string	"-arch sm_100 -m 64 "



//--------------------- .note.nv.cuinfo           --------------------------
	.section	.note.nv.cuinfo,"",@"SHT_NOTE"
	.sectionflags	@"SHF_NOTE_NV_CUINFO"
        /*0018*/ 	.short	0x0002
        /*001a*/ 	.short	0x0064
        /*001c*/ 	.short	0x0082
	.zero		2


//--------------------- .nv.info                  --------------------------
	.section	.nv.info,"",@"SHT_CUDA_INFO"
	.align	4


	//----- nvinfo : EIATTR_REGCOUNT
	.align		4
        /*0000*/ 	.byte	0x04, 0x2f
        /*0002*/ 	.short	(.L_1 - .L_0)
	.align		4
.L_0:
        /*0004*/ 	.word	index@(_Z8ComputeVPdS_S_S_S_S_S_ll)
        /*0008*/ 	.word	0x00000026


	//----- nvinfo : EIATTR_FRAME_SIZE
	.align		4
.L_1:
        /*000c*/ 	.byte	0x04, 0x11
        /*000e*/ 	.short	(.L_3 - .L_2)
	.align		4
.L_2:
        /*0010*/ 	.word	index@($__internal_1_$__cuda_sm20_div_rn_f64_full)
        /*0014*/ 	.word	0x00000000


	//----- nvinfo : EIATTR_FRAME_SIZE
	.align		4
.L_3:
        /*0018*/ 	.byte	0x04, 0x11
        /*001a*/ 	.short	(.L_5 - .L_4)
	.align		4
.L_4:
        /*001c*/ 	.word	index@(_Z8ComputeVPdS_S_S_S_S_S_ll)
        /*0020*/ 	.word	0x00000000


	//----- nvinfo : EIATTR_REGCOUNT
	.align		4
.L_5:
        /*0024*/ 	.byte	0x04, 0x2f
        /*0026*/ 	.short	(.L_7 - .L_6)
	.align		4
.L_6:
        /*0028*/ 	.word	index@(_Z12ComputeSigmaPdS_S_S_S_S_S_ll)
        /*002c*/ 	.word	0x00000032


	//----- nvinfo : EIATTR_FRAME_SIZE
	.align		4
.L_7:
        /*0030*/ 	.byte	0x04, 0x11
        /*0032*/ 	.short	(.L_9 - .L_8)
	.align		4
.L_8:
        /*0034*/ 	.word	index@($__internal_0_$__cuda_sm20_div_rn_f64_full)
        /*0038*/ 	.word	0x00000000


	//----- nvinfo : EIATTR_FRAME_SIZE
	.align		4
.L_9:
        /*003c*/ 	.byte	0x04, 0x11
        /*003e*/ 	.short	(.L_11 - .L_10)
	.align		4
.L_10:
        /*0040*/ 	.word	index@(_Z12ComputeSigmaPdS_S_S_S_S_S_ll)
        /*0044*/ 	.word	0x00000000


	//----- nvinfo : EIATTR_MIN_STACK_SIZE
	.align		4
.L_11:
        /*0048*/ 	.byte	0x04, 0x12
        /*004a*/ 	.short	(.L_13 - .L_12)
	.align		4
.L_12:
        /*004c*/ 	.word	index@(_Z12ComputeSigmaPdS_S_S_S_S_S_ll)
        /*0050*/ 	.word	0x00000000


	//----- nvinfo : EIATTR_MIN_STACK_SIZE
	.align		4
.L_13:
        /*0054*/ 	.byte	0x04, 0x12
        /*0056*/ 	.short	(.L_15 - .L_14)
	.align		4
.L_14:
        /*0058*/ 	.word	index@(_Z8ComputeVPdS_S_S_S_S_S_ll)
        /*005c*/ 	.word	0x00000000
.L_15:


//--------------------- .nv.compat                --------------------------
	.section	.nv.compat,"",@"SHT_CUDA_COMPAT_INFO"
	.align	4
        /*0000*/ 	.byte	0x02, 0x09, 0x00, 0x00, 0x02, 0x02, 0x01, 0x00, 0x02, 0x05, 0x05, 0x00, 0x03, 0x07, 0x01, 0x01
        /*0010*/ 	.byte	0x02, 0x03, 0x00, 0x00, 0x02, 0x06, 0x01, 0x00, 0x04, 0x0b, 0x08, 0x00, 0x01, 0x00, 0x00, 0x00
        /*0020*/ 	.byte	0x00, 0x00, 0x00, 0x00


//--------------------- .nv.info._Z12ComputeSigmaPdS_S_S_S_S_S_ll --------------------------
	.section	.nv.info._Z12ComputeSigmaPdS_S_S_S_S_S_ll,"",@"SHT_CUDA_INFO"
	.sectionflags	@""
	.align	4


	//----- nvinfo : EIATTR_CUDA_API_VERSION
	.align		4
        /*0000*/ 	.byte	0x04, 0x37
        /*0002*/ 	.short	(.L_17 - .L_16)
.L_16:
        /*0004*/ 	.word	0x00000082


	//----- nvinfo : EIATTR_KPARAM_INFO
	.align		4
.L_17:
        /*0008*/ 	.byte	0x04, 0x17
        /*000a*/ 	.short	(.L_19 - .L_18)
.L_18:
        /*000c*/ 	.word	0x00000000
        /*0010*/ 	.short	0x0008
        /*0012*/ 	.short	0x0040
        /*0014*/ 	.byte	0x00, 0xf0, 0x21, 0x00


	//----- nvinfo : EIATTR_KPARAM_INFO
	.align		4
.L_19:
        /*0018*/ 	.byte	0x04, 0x17
        /*001a*/ 	.short	(.L_21 - .L_20)
.L_20:
        /*001c*/ 	.word	0x00000000
        /*0020*/ 	.short	0x0007
        /*0022*/ 	.short	0x0038
        /*0024*/ 	.byte	0x00, 0xf0, 0x21, 0x00


	//----- nvinfo : EIATTR_KPARAM_INFO
	.align		4
.L_21:
        /*0028*/ 	.byte	0x04, 0x17
        /*002a*/ 	.short	(.L_23 - .L_22)
.L_22:
        /*002c*/ 	.word	0x00000000
        /*0030*/ 	.short	0x0006
        /*0032*/ 	.short	0x0030
        /*0034*/ 	.byte	0x00, 0xf5, 0x21, 0x00


	//----- nvinfo : EIATTR_KPARAM_INFO
	.align		4
.L_23:
        /*0038*/ 	.byte	0x04, 0x17
        /*003a*/ 	.short	(.L_25 - .L_24)
.L_24:
        /*003c*/ 	.word	0x00000000
        /*0040*/ 	.short	0x0005
        /*0042*/ 	.short	0x0028
        /*0044*/ 	.byte	0x00, 0xf5, 0x21, 0x00


	//----- nvinfo : EIATTR_KPARAM_INFO
	.align		4
.L_25:
        /*0048*/ 	.byte	0x04, 0x17
        /*004a*/ 	.short	(.L_27 - .L_26)
.L_26:
        /*004c*/ 	.word	0x00000000
        /*0050*/ 	.short	0x0004
        /*0052*/ 	.short	0x0020
        /*0054*/ 	.byte	0x00, 0xf5, 0x21, 0x00


	//----- nvinfo : EIATTR_KPARAM_INFO
	.align		4
.L_27:
        /*0058*/ 	.byte	0x04, 0x17
        /*005a*/ 	.short	(.L_29 - .L_28)
.L_28:
        /*005c*/ 	.word	0x00000000
        /*0060*/ 	.short	0x0003
        /*0062*/ 	.short	0x0018
        /*0064*/ 	.byte	0x00, 0xf5, 0x21, 0x00


	//----- nvinfo : EIATTR_KPARAM_INFO
	.align		4
.L_29:
        /*0068*/ 	.byte	0x04, 0x17
        /*006a*/ 	.short	(.L_31 - .L_30)
.L_30:
        /*006c*/ 	.word	0x00000000
        /*0070*/ 	.short	0x0002
        /*0072*/ 	.short	0x0010
        /*0074*/ 	.byte	0x00, 0xf5, 0x21, 0x00


	//----- nvinfo : EIATTR_KPARAM_INFO
	.align		4
.L_31:
        /*0078*/ 	.byte	0x04, 0x17
        /*007a*/ 	.short	(.L_33 - .L_32)
.L_32:
        /*007c*/ 	.word	0x00000000
        /*0080*/ 	.short	0x0001
        /*0082*/ 	.short	0x0008
        /*0084*/ 	.byte	0x00, 0xf5, 0x21, 0x00


	//----- nvinfo : EIATTR_KPARAM_INFO
	.align		4
.L_33:
        /*0088*/ 	.byte	0x04, 0x17
        /*008a*/ 	.short	(.L_35 - .L_34)
.L_34:
        /*008c*/ 	.word	0x00000000
        /*0090*/ 	.short	0x0000
        /*0092*/ 	.short	0x0000
        /*0094*/ 	.byte	0x00, 0xf5, 0x21, 0x00


	//----- nvinfo : EIATTR_SPARSE_MMA_MASK
	.align		4
.L_35:
        /*0098*/ 	.byte	0x03, 0x50
        /*009a*/ 	.short	0x0000


	//----- nvinfo : EIATTR_MAXREG_COUNT
	.align		4
        /*009c*/ 	.byte	0x03, 0x1b
        /*009e*/ 	.short	0x00ff


	//----- nvinfo : EIATTR_MERCURY_ISA_VERSION
	.align		4
        /*00a0*/ 	.byte	0x03, 0x5f
        /*00a2*/ 	.short	0x0101


	//----- nvinfo : EIATTR_VRC_CTA_INIT_COUNT
	.align		4
        /*00a4*/ 	.byte	0x02, 0x4a
	.zero		1
	.zero		1


	//----- nvinfo : EIATTR_EXIT_INSTR_OFFSETS
	.align		4
        /*00a8*/ 	.byte	0x04, 0x1c
        /*00aa*/ 	.short	(.L_37 - .L_36)


	//   ....[0]....
.L_36:
        /*00ac*/ 	.word	0x000010f0


	//   ....[1]....
        /*00b0*/ 	.word	0x00001530


	//----- nvinfo : EIATTR_CRS_STACK_SIZE
	.align		4
.L_37:
        /*00b4*/ 	.byte	0x04, 0x1e
        /*00b6*/ 	.short	(.L_39 - .L_38)
.L_38:
        /*00b8*/ 	.word	0x00000000


	//----- nvinfo : EIATTR_CBANK_PARAM_SIZE
	.align		4
.L_39:
        /*00bc*/ 	.byte	0x03, 0x19
        /*00be*/ 	.short	0x0048


	//----- nvinfo : EIATTR_PARAM_CBANK
	.align		4
        /*00c0*/ 	.byte	0x04, 0x0a
        /*00c2*/ 	.short	(.L_41 - .L_40)
	.align		4
.L_40:
        /*00c4*/ 	.word	index@(.nv.constant0._Z12ComputeSigmaPdS_S_S_S_S_S_ll)
        /*00c8*/ 	.short	0x0380
        /*00ca*/ 	.short	0x0048


	//----- nvinfo : EIATTR_SW_WAR
	.align		4
.L_41:
        /*00cc*/ 	.byte	0x04, 0x36
        /*00ce*/ 	.short	(.L_43 - .L_42)
.L_42:
        /*00d0*/ 	.word	0x00000008
.L_43:


//--------------------- .nv.info._Z8ComputeVPdS_S_S_S_S_S_ll --------------------------
	.section	.nv.info._Z8ComputeVPdS_S_S_S_S_S_ll,"",@"SHT_CUDA_INFO"
	.sectionflags	@""
	.align	4


	//----- nvinfo : EIATTR_CUDA_API_VERSION
	.align		4
        /*0000*/ 	.byte	0x04, 0x37
        /*0002*/ 	.short	(.L_45 - .L_44)
.L_44:
        /*0004*/ 	.word	0x00000082


	//----- nvinfo : EIATTR_KPARAM_INFO
	.align		4
.L_45:
        /*0008*/ 	.byte	0x04, 0x17
        /*000a*/ 	.short	(.L_47 - .L_46)
.L_46:
        /*000c*/ 	.word	0x00000000
        /*0010*/ 	.short	0x0008
        /*0012*/ 	.short	0x0040
        /*0014*/ 	.byte	0x00, 0xf0, 0x21, 0x00


	//----- nvinfo : EIATTR_KPARAM_INFO
	.align		4
.L_47:
        /*0018*/ 	.byte	0x04, 0x17
        /*001a*/ 	.short	(.L_49 - .L_48)
.L_48:
        /*001c*/ 	.word	0x00000000
        /*0020*/ 	.short	0x0007
        /*0022*/ 	.short	0x0038
        /*0024*/ 	.byte	0x00, 0xf0, 0x21, 0x00


	//----- nvinfo : EIATTR_KPARAM_INFO
	.align		4
.L_49:
        /*0028*/ 	.byte	0x04, 0x17
        /*002a*/ 	.short	(.L_51 - .L_50)
.L_50:
        /*002c*/ 	.word	0x00000000
        /*0030*/ 	.short	0x0006
        /*0032*/ 	.short	0x0030
        /*0034*/ 	.byte	0x00, 0xf5, 0x21, 0x00


	//----- nvinfo : EIATTR_KPARAM_INFO
	.align		4
.L_51:
        /*0038*/ 	.byte	0x04, 0x17
        /*003a*/ 	.short	(.L_53 - .L_52)
.L_52:
        /*003c*/ 	.word	0x00000000
        /*0040*/ 	.short	0x0005
        /*0042*/ 	.short	0x0028
        /*0044*/ 	.byte	0x00, 0xf5, 0x21, 0x00


	//----- nvinfo : EIATTR_KPARAM_INFO
	.align		4
.L_53:
        /*0048*/ 	.byte	0x04, 0x17
        /*004a*/ 	.short	(.L_55 - .L_54)
.L_54:
        /*004c*/ 	.word	0x00000000
        /*0050*/ 	.short	0x0004
        /*0052*/ 	.short	0x0020
        /*0054*/ 	.byte	0x00, 0xf5, 0x21, 0x00


	//----- nvinfo : EIATTR_KPARAM_INFO
	.align		4
.L_55:
        /*0058*/ 	.byte	0x04, 0x17
        /*005a*/ 	.short	(.L_57 - .L_56)
.L_56:
        /*005c*/ 	.word	0x00000000
        /*0060*/ 	.short	0x0003
        /*0062*/ 	.short	0x0018
        /*0064*/ 	.byte	0x00, 0xf5, 0x21, 0x00


	//----- nvinfo : EIATTR_KPARAM_INFO
	.align		4
.L_57:
        /*0068*/ 	.byte	0x04, 0x17
        /*006a*/ 	.short	(.L_59 - .L_58)
.L_58:
        /*006c*/ 	.word	0x00000000
        /*0070*/ 	.short	0x0002
        /*0072*/ 	.short	0x0010
        /*0074*/ 	.byte	0x00, 0xf5, 0x21, 0x00


	//----- nvinfo : EIATTR_KPARAM_INFO
	.align		4
.L_59:
        /*0078*/ 	.byte	0x04, 0x17
        /*007a*/ 	.short	(.L_61 - .L_60)
.L_60:
        /*007c*/ 	.word	0x00000000
        /*0080*/ 	.short	0x0001
        /*0082*/ 	.short	0x0008
        /*0084*/ 	.byte	0x00, 0xf5, 0x21, 0x00


	//----- nvinfo : EIATTR_KPARAM_INFO
	.align		4
.L_61:
        /*0088*/ 	.byte	0x04, 0x17
        /*008a*/ 	.short	(.L_63 - .L_62)
.L_62:
        /*008c*/ 	.word	0x00000000
        /*0090*/ 	.short	0x0000
        /*0092*/ 	.short	0x0000
        /*0094*/ 	.byte	0x00, 0xf5, 0x21, 0x00


	//----- nvinfo : EIATTR_SPARSE_MMA_MASK
	.align		4
.L_63:
        /*0098*/ 	.byte	0x03, 0x50
        /*009a*/ 	.short	0x0000


	//----- nvinfo : EIATTR_MAXREG_COUNT
	.align		4
        /*009c*/ 	.byte	0x03, 0x1b
        /*009e*/ 	.short	0x00ff


	//----- nvinfo : EIATTR_MERCURY_ISA_VERSION
	.align		4
        /*00a0*/ 	.byte	0x03, 0x5f
        /*00a2*/ 	.short	0x0101


	//----- nvinfo : EIATTR_VRC_CTA_INIT_COUNT
	.align		4
        /*00a4*/ 	.byte	0x02, 0x4a
	.zero		1
	.zero		1


	//----- nvinfo : EIATTR_EXIT_INSTR_OFFSETS
	.align		4
        /*00a8*/ 	.byte	0x04, 0x1c
        /*00aa*/ 	.short	(.L_65 - .L_64)


	//   ....[0]....
.L_64:
        /*00ac*/ 	.word	0x00000b70


	//   ....[1]....
        /*00b0*/ 	.word	0x00001420


	//----- nvinfo : EIATTR_CRS_STACK_SIZE
	.align		4
.L_65:
        /*00b4*/ 	.byte	0x04, 0x1e
        /*00b6*/ 	.short	(.L_67 - .L_66)
.L_66:
        /*00b8*/ 	.word	0x00000000


	//----- nvinfo : EIATTR_CBANK_PARAM_SIZE
	.align		4
.L_67:
        /*00bc*/ 	.byte	0x03, 0x19
        /*00be*/ 	.short	0x0048


	//----- nvinfo : EIATTR_PARAM_CBANK
	.align		4
        /*00c0*/ 	.byte	0x04, 0x0a
        /*00c2*/ 	.short	(.L_69 - .L_68)
	.align		4
.L_68:
        /*00c4*/ 	.word	index@(.nv.constant0._Z8ComputeVPdS_S_S_S_S_S_ll)
        /*00c8*/ 	.short	0x0380
        /*00ca*/ 	.short	0x0048


	//----- nvinfo : EIATTR_SW_WAR
	.align		4
.L_69:
        /*00cc*/ 	.byte	0x04, 0x36
        /*00ce*/ 	.short	(.L_71 - .L_70)
.L_70:
        /*00d0*/ 	.word	0x00000008
.L_71:


//--------------------- .nv.callgraph             --------------------------
	.section	.nv.callgraph,"",@"SHT_CUDA_CALLGRAPH"
	.align	4
	.sectionentsize	8
	.align		4
        /*0000*/ 	.word	0x00000000
	.align		4
        /*0004*/ 	.word	0xffffffff
	.align		4
        /*0008*/ 	.word	0x00000000
	.align		4
        /*000c*/ 	.word	0xfffffffe
	.align		4
        /*0010*/ 	.word	0x00000000
	.align		4
        /*0014*/ 	.word	0xfffffffd
	.align		4
        /*0018*/ 	.word	0x00000000
	.align		4
        /*001c*/ 	.word	0xfffffffc


//--------------------- .text._Z12ComputeSigmaPdS_S_S_S_S_S_ll --------------------------
	.section	.text._Z12ComputeSigmaPdS_S_S_S_S_S_ll,"ax",@progbits
	.align	128
        .global         _Z12ComputeSigmaPdS_S_S_S_S_S_ll
        .type           _Z12ComputeSigmaPdS_S_S_S_S_S_ll,@function
        .size           _Z12ComputeSigmaPdS_S_S_S_S_S_ll,(.L_x_44 - _Z12ComputeSigmaPdS_S_S_S_S_S_ll)
        .other          _Z12ComputeSigmaPdS_S_S_S_S_S_ll,@"STO_CUDA_ENTRY STV_DEFAULT"
_Z12ComputeSigmaPdS_S_S_S_S_S_ll:
.text._Z12ComputeSigmaPdS_S_S_S_S_S_ll:
[----:B------:R-:W-:Y:S08]  /*0000*/  LDC R1, c[0x0][0x37c] ;  /* 0x0000df00ff017b82 */ /* 0x000ff00000000800 */
[----:B------:R-:W0:Y:S01]  /*0010*/  LDC.64 R2, c[0x0][0x3b0] ;  /* 0x0000ec00ff027b82 */ /* 0x000e220000000a00 */
[----:B------:R-:W0:Y:S01]  /*0020*/  LDCU.64 UR6, c[0x0][0x358] ;  /* 0x00006b00ff0677ac */ /* 0x000e220008000a00 */
[----:B------:R-:W1:Y:S01]  /*0030*/  S2R R19, SR_TID.X ;  /* 0x0000000000137919 */ /* 0x000e620000002100 */
[----:B------:R-:W2:Y:S01]  /*0040*/  LDCU.64 UR8, c[0x0][0x3b8] ;  /* 0x00007700ff0877ac */ /* 0x000ea20008000a00 */
[----:B------:R-:W3:Y:S04]  /*0050*/  S2R R17, SR_TID.Y ;  /* 0x0000000000117919 */ /* 0x000ee80000002200 */
[----:B------:R-:W1:Y:S01]  /*0060*/  S2UR UR4, SR_CTAID.X ;  /* 0x00000000000479c3 */ /* 0x000e620000002500 */
[----:B------:R-:W4:Y:S07]  /*0070*/  LDCU.64 UR10, c[0x0][0x380] ;  /* 0x00007000ff0a77ac */ /* 0x000f2e0008000a00 */
[----:B------:R-:W1:Y:S01]  /*0080*/  LDC R18, c[0x0][0x360] ;  /* 0x0000d800ff127b82 */ /* 0x000e620000000800 */
[----:B0-----:R-:W4:Y:S07]  /*0090*/  LDG.E.64 R20, desc[UR6][R2.64] ;  /* 0x0000000602147981 */ /* 0x001f2e000c1e1b00 */
[----:B------:R-:W3:Y:S01]  /*00a0*/  S2UR UR5, SR_CTAID.Y ;  /* 0x00000000000579c3 */ /* 0x000ee20000002600 */
[----:B------:R-:W-:Y:S01]  /*00b0*/  IMAD.MOV.U32 R26, RZ, RZ, 0x1 ;  /* 0x00000001ff1a7424 */ /* 0x000fe200078e00ff */
[----:B------:R-:W5:Y:S04]  /*00c0*/  LDG.E.64 R12, desc[UR6][R2.64+0x8] ;  /* 0x00000806020c7981 */ /* 0x000f68000c1e1b00 */
[----:B------:R-:W5:Y:S02]  /*00d0*/  LDG.E.64 R10, desc[UR6][R2.64+0x10] ;  /* 0x00001006020a7981 */ /* 0x000f64000c1e1b00 */
[----:B------:R-:W3:Y:S02]  /*00e0*/  LDC R16, c[0x0][0x364] ;  /* 0x0000d900ff107b82 */ /* 0x000ee40000000800 */
[----:B------:R-:W5:Y:S01]  /*00f0*/  LDG.E.64 R36, desc[UR6][R2.64+0x18] ;  /* 0x0000180602247981 */ /* 0x000f62000c1e1b00 */
[----:B-1----:R-:W-:-:S03]  /*0100*/  IMAD R18, R18, UR4, R19 ;  /* 0x0000000412127c24 */ /* 0x002fc6000f8e0213 */
[----:B------:R0:W5:Y:S02]  /*0110*/  LDG.E.64 R22, desc[UR6][R2.64+0x20] ;  /* 0x0000200602167981 */ /* 0x000164000c1e1b00 */
[--C-:B------:R-:W-:Y:S01]  /*0120*/  SHF.R.S32.HI R19, RZ, 0x1f, R18.reuse ;  /* 0x0000001fff137819 */ /* 0x100fe20000011412 */
[----:B---3--:R-:W-:Y:S01]  /*0130*/  IMAD R16, R16, UR5, R17 ;  /* 0x0000000510107c24 */ /* 0x008fe2000f8e0211 */
[----:B------:R-:W1:Y:S03]  /*0140*/  LDCU.64 UR4, c[0x0][0x390] ;  /* 0x00007200ff0477ac */ /* 0x000e660008000a00 */
[----:B--2---:R-:W-:-:S04]  /*0150*/  IMAD.WIDE.U32 R24, R16, UR8, R18 ;  /* 0x0000000810187c25 */ /* 0x004fc8000f8e0012 */
[C---:B------:R-:W-:Y:S01]  /*0160*/  IMAD R33, R16.reuse, UR9, R25 ;  /* 0x0000000910217c24 */ /* 0x040fe2000f8e0219 */
[----:B------:R-:W-:-:S05]  /*0170*/  IADD3 R0, P0, PT, R16, R24, RZ ;  /* 0x0000001810007210 */ /* 0x000fca0007f1e0ff */
[----:B------:R-:W-:Y:S01]  /*0180*/  IMAD.X R5, RZ, RZ, R33, P0 ;  /* 0x000000ffff057224 */ /* 0x000fe200000e0621 */
[----:B----4-:R-:W-:-:S04]  /*0190*/  LEA R14, P0, R0, UR10, 0x3 ;  /* 0x0000000a000e7c11 */ /* 0x010fc8000f8018ff */
[----:B------:R-:W-:-:S05]  /*01a0*/  LEA.HI.X R15, R0, UR11, R5, 0x3, P0 ;  /* 0x0000000b000f7c11 */ /* 0x000fca00080f1c05 */
[----:B------:R-:W2:Y:S04]  /*01b0*/  LDG.E.64 R4, desc[UR6][R14.64+0x8] ;  /* 0x000008060e047981 */ /* 0x000ea8000c1e1b00 */
[----:B------:R-:W2:Y:S01]  /*01c0*/  LDG.E.64 R6, desc[UR6][R14.64] ;  /* 0x000000060e067981 */ /* 0x000ea2000c1e1b00 */
[C---:B------:R-:W-:Y:S01]  /*01d0*/  IMAD.SHL.U32 R8, R24.reuse, 0x8, RZ ;  /* 0x0000000818087824 */ /* 0x040fe200078e00ff */
[----:B------:R-:W-:-:S04]  /*01e0*/  SHF.L.U64.HI R9, R24, 0x3, R33 ;  /* 0x0000000318097819 */ /* 0x000fc80000010221 */
[----:B-1----:R-:W-:-:S04]  /*01f0*/  IADD3 R34, P0, PT, R8, UR4, RZ ;  /* 0x0000000408227c10 */ /* 0x002fc8000ff1e0ff */
[----:B------:R-:W-:-:S05]  /*0200*/  IADD3.X R35, PT, PT, R9, UR5, RZ, P0, !PT ;  /* 0x0000000509237c10 */ /* 0x000fca00087fe4ff */
[----:B------:R1:W5:Y:S01]  /*0210*/  LDG.E.64 R38, desc[UR6][R34.64] ;  /* 0x0000000622267981 */ /* 0x000362000c1e1b00 */
[----:B------:R-:W-:Y:S01]  /*0220*/  BSSY.RECONVERGENT B0, `(.L_x_0) ;  /* 0x0000015000007945 */ /* 0x000fe20003800200 */
[----:B------:R-:W3:Y:S02]  /*0230*/  MUFU.RCP64H R27, R21 ;  /* 0x00000015001b7308 */ /* 0x000ee40000001800 */
[----:B---3--:R-:W-:-:S08]  /*0240*/  DFMA R28, -R20, R26, 1 ;  /* 0x3ff00000141c742b */ /* 0x008fd0000000011a */
[----:B------:R-:W-:-:S08]  /*0250*/  DFMA R28, R28, R28, R28 ;  /* 0x0000001c1c1c722b */ /* 0x000fd0000000001c */
[----:B------:R-:W-:-:S08]  /*0260*/  DFMA R28, R26, R28, R26 ;  /* 0x0000001c1a1c722b */ /* 0x000fd0000000001a */
[----:B------:R-:W-:-:S08]  /*0270*/  DFMA R26, -R20, R28, 1 ;  /* 0x3ff00000141a742b */ /* 0x000fd0000000011c */
[----:B------:R-:W-:Y:S02]  /*0280*/  DFMA R26, R28, R26, R28 ;  /* 0x0000001a1c1a722b */ /* 0x000fe4000000001c */
[----:B--2---:R-:W-:-:S08]  /*0290*/  DADD R4, R4, -R6 ;  /* 0x0000000004047229 */ /* 0x004fd00000000806 */
[----:B------:R-:W-:-:S08]  /*02a0*/  DMUL R6, R4, R26 ;  /* 0x0000001a04067228 */ /* 0x000fd00000000000 */
[----:B0-----:R-:W-:-:S08]  /*02b0*/  DFMA R2, -R20, R6, R4 ;  /* 0x000000061402722b */ /* 0x001fd00000000104 */
[----:B------:R-:W-:Y:S01]  /*02c0*/  DFMA R2, R26, R2, R6 ;  /* 0x000000021a02722b */ /* 0x000fe20000000006 */
[----:B------:R-:W-:-:S09]  /*02d0*/  FSETP.GEU.AND P1, PT, |R5|, 6.5827683646048100446e-37, PT ;  /* 0x036000000500780b */ /* 0x000fd20003f2e200 */
[----:B------:R-:W-:-:S05]  /*02e0*/  FFMA R0, RZ, R21, R3 ;  /* 0x00000015ff007223 */ /* 0x000fca0000000003 */
[----:B------:R-:W-:-:S13]  /*02f0*/  FSETP.GT.AND P0, PT, |R0|, 1.469367938527859385e-39, PT ;  /* 0x001000000000780b */ /* 0x000fda0003f04200 */
[----:B-1----:R-:W-:Y:S05]  /*0300*/  @P0 BRA P1, `(.L_x_1) ;  /* 0x0000000000180947 */ /* 0x002fea0000800000 */
[----:B------:R-:W-:Y:S01]  /*0310*/  IMAD.MOV.U32 R28, RZ, RZ, R20 ;  /* 0x000000ffff1c7224 */ /* 0x000fe200078e0014 */
[----:B------:R-:W-:Y:S01]  /*0320*/  MOV R0, 0x350 ;  /* 0x0000035000007802 */ /* 0x000fe20000000f00 */
[----:B------:R-:W-:-:S07]  /*0330*/  IMAD.MOV.U32 R29, RZ, RZ, R21 ;  /* 0x000000ffff1d7224 */ /* 0x000fce00078e0015 */
[----:B-----5:R-:W-:Y:S05]  /*0340*/  CALL.REL.NOINC `($__internal_0_$__cuda_sm20_div_rn_f64_full) ;  /* 0x00000010007c7944 */ /* 0x020fea0003c00000 */
[----:B------:R-:W-:Y:S02]  /*0350*/  IMAD.MOV.U32 R2, RZ, RZ, R4 ;  /* 0x000000ffff027224 */ /* 0x000fe400078e0004 */
[----:B------:R-:W-:-:S07]  /*0360*/  IMAD.MOV.U32 R3, RZ, RZ, R5 ;  /* 0x000000ffff037224 */ /* 0x000fce00078e0005 */
.L_x_1:
[----:B------:R-:W-:Y:S05]  /*0370*/  BSYNC.RECONVERGENT B0 ;  /* 0x0000000000007941 */ /* 0x000fea0003800200 */
.L_x_0:
[----:B------:R-:W0:Y:S01]  /*0380*/  LDCU.64 UR8, c[0x0][0x3b8] ;  /* 0x00007700ff0877ac */ /* 0x000e220008000a00 */
[----:B------:R-:W1:Y:S01]  /*0390*/  LDCU.64 UR4, c[0x0][0x388] ;  /* 0x00007100ff0477ac */ /* 0x000e620008000a00 */
[----:B0-----:R-:W-:-:S04]  /*03a0*/  IADD3 R25, P0, PT, R24, UR8, RZ ;  /* 0x0000000818197c10 */ /* 0x001fc8000ff1e0ff */
[----:B------:R-:W-:Y:S02]  /*03b0*/  IADD3.X R0, PT, PT, R33, UR9, RZ, P0, !PT ;  /* 0x0000000921007c10 */ /* 0x000fe400087fe4ff */
[----:B-1----:R-:W-:Y:S02]  /*03c0*/  IADD3 R32, P1, PT, R8, UR4, RZ ;  /* 0x0000000408207c10 */ /* 0x002fe4000ff3e0ff */
[----:B------:R-:W-:Y:S02]  /*03d0*/  LEA R24, P0, R25, UR4, 0x3 ;  /* 0x0000000419187c11 */ /* 0x000fe4000f8018ff */
[----:B------:R-:W-:Y:S02]  /*03e0*/  IADD3.X R33, PT, PT, R9, UR5, RZ, P1, !PT ;  /* 0x0000000509217c10 */ /* 0x000fe40008ffe4ff */
[----:B------:R-:W-:-:S03]  /*03f0*/  LEA.HI.X R25, R25, UR5, R0, 0x3, P0 ;  /* 0x0000000519197c11 */ /* 0x000fc600080f1c00 */
[----:B------:R-:W2:Y:S04]  /*0400*/  LDG.E.64 R6, desc[UR6][R32.64] ;  /* 0x0000000620067981 */ /* 0x000ea8000c1e1b00 */
[----:B------:R-:W2:Y:S01]  /*0410*/  LDG.E.64 R4, desc[UR6][R24.64] ;  /* 0x0000000618047981 */ /* 0x000ea2000c1e1b00 */
[----:B-----5:R-:W0:Y:S01]  /*0420*/  MUFU.RCP64H R27, R13 ;  /* 0x0000000d001b7308 */ /* 0x020e220000001800 */
[----:B------:R-:W-:Y:S01]  /*0430*/  IMAD.MOV.U32 R26, RZ, RZ, 0x1 ;  /* 0x00000001ff1a7424 */ /* 0x000fe200078e00ff */
[----:B------:R-:W-:Y:S05]  /*0440*/  BSSY.RECONVERGENT B0, `(.L_x_2) ;  /* 0x0000014000007945 */ /* 0x000fea0003800200 */
[----:B0-----:R-:W-:-:S08]  /*0450*/  DFMA R28, -R12, R26, 1 ;  /* 0x3ff000000c1c742b */ /* 0x001fd0000000011a */
[----:B------:R-:W-:-:S08]  /*0460*/  DFMA R28, R28, R28, R28 ;  /* 0x0000001c1c1c722b */ /* 0x000fd0000000001c */
[----:B------:R-:W-:-:S08]  /*0470*/  DFMA R28, R26, R28, R26 ;  /* 0x0000001c1a1c722b */ /* 0x000fd0000000001a */
[----:B------:R-:W-:-:S08]  /*0480*/  DFMA R26, -R12, R28, 1 ;  /* 0x3ff000000c1a742b */ /* 0x000fd0000000011c */
[----:B------:R-:W-:Y:S02]  /*0490*/  DFMA R26, R28, R26, R28 ;  /* 0x0000001a1c1a722b */ /* 0x000fe4000000001c */
[----:B--2---:R-:W-:-:S08]  /*04a0*/  DADD R6, R4, -R6 ;  /* 0x0000000004067229 */ /* 0x004fd00000000806 */
[----:B------:R-:W-:Y:S02]  /*04b0*/  DMUL R4, R6, R26 ;  /* 0x0000001a06047228 */ /* 0x000fe40000000000 */
[----:B------:R-:W-:-:S06]  /*04c0*/  FSETP.GEU.AND P1, PT, |R7|, 6.5827683646048100446e-37, PT ;  /* 0x036000000700780b */ /* 0x000fcc0003f2e200 */
[----:B------:R-:W-:-:S08]  /*04d0*/  DFMA R28, -R12, R4, R6 ;  /* 0x000000040c1c722b */ /* 0x000fd00000000106 */
[----:B------:R-:W-:-:S10]  /*04e0*/  DFMA R4, R26, R28, R4 ;  /* 0x0000001c1a04722b */ /* 0x000fd40000000004 */
[----:B------:R-:W-:-:S05]  /*04f0*/  FFMA R0, RZ, R13, R5 ;  /* 0x0000000dff007223 */ /* 0x000fca0000000005 */
[----:B------:R-:W-:-:S13]  /*0500*/  FSETP.GT.AND P0, PT, |R0|, 1.469367938527859385e-39, PT ;  /* 0x001000000000780b */ /* 0x000fda0003f04200 */
[----:B------:R-:W-:Y:S05]  /*0510*/  @P0 BRA P1, `(.L_x_3) ;  /* 0x0000000000180947 */ /* 0x000fea0000800000 */
[----:B------:R-:W-:Y:S01]  /*0520*/  IMAD.MOV.U32 R4, RZ, RZ, R6 ;  /* 0x000000ffff047224 */ /* 0x000fe200078e0006 */
[----:B------:R-:W-:Y:S01]  /*0530*/  MOV R0, 0x580 ;  /* 0x0000058000007802 */ /* 0x000fe20000000f00 */
[----:B------:R-:W-:Y:S02]  /*0540*/  IMAD.MOV.U32 R5, RZ, RZ, R7 ;  /* 0x000000ffff057224 */ /* 0x000fe400078e0007 */
[----:B------:R-:W-:Y:S02]  /*0550*/  IMAD.MOV.U32 R28, RZ, RZ, R12 ;  /* 0x000000ffff1c7224 */ /* 0x000fe400078e000c */
[----:B------:R-:W-:-:S07]  /*0560*/  IMAD.MOV.U32 R29, RZ, RZ, R13 ;  /* 0x000000ffff1d7224 */ /* 0x000fce00078e000d */
[----:B------:R-:W-:Y:S05]  /*0570*/  CALL.REL.NOINC `($__internal_0_$__cuda_sm20_div_rn_f64_full) ;  /* 0x0000000c00f07944 */ /* 0x000fea0003c00000 */
.L_x_3:
[----:B------:R-:W-:Y:S05]  /*0580*/  BSYNC.RECONVERGENT B0 ;  /* 0x0000000000007941 */ /* 0x000fea0003800200 */
.L_x_2:
[----:B------:R-:W-:Y:S01]  /*0590*/  DADD R2, R4, R2 ;  /* 0x0000000004027229 */ /* 0x000fe20000000002 */
[----:B------:R-:W0:Y:S07]  /*05a0*/  LDCU.64 UR4, c[0x0][0x398] ;  /* 0x00007300ff0477ac */ /* 0x000e2e0008000a00 */
[----:B------:R-:W-:-:S08]  /*05b0*/  DMUL R2, R36, R2 ;  /* 0x0000000224027228 */ /* 0x000fd00000000000 */
[----:B------:R-:W-:-:S07]  /*05c0*/  DFMA R2, -R10, R2, R38 ;  /* 0x000000020a02722b */ /* 0x000fce0000000126 */
[----:B------:R1:W-:Y:S04]  /*05d0*/  STG.E.64 desc[UR6][R34.64], R2 ;  /* 0x0000000222007986 */ /* 0x0003e8000c101b06 */
[----:B------:R-:W2:Y:S04]  /*05e0*/  LDG.E.64 R4, desc[UR6][R14.64+0x8] ;  /* 0x000008060e047981 */ /* 0x000ea8000c1e1b00 */
[----:B------:R-:W2:Y:S01]  /*05f0*/  LDG.E.64 R6, desc[UR6][R14.64] ;  /* 0x000000060e067981 */ /* 0x000ea2000c1e1b00 */
[----:B0-----:R-:W-:-:S04]  /*0600*/  IADD3 R36, P0, PT, R8, UR4, RZ ;  /* 0x0000000408247c10 */ /* 0x001fc8000ff1e0ff */
[----:B------:R-:W-:-:S05]  /*0610*/  IADD3.X R37, PT, PT, R9, UR5, RZ, P0, !PT ;  /* 0x0000000509257c10 */ /* 0x000fca00087fe4ff */
[----:B------:R0:W5:Y:S01]  /*0620*/  LDG.E.64 R38, desc[UR6][R36.64] ;  /* 0x0000000624267981 */ /* 0x000162000c1e1b00 */
[----:B------:R-:W3:Y:S01]  /*0630*/  MUFU.RCP64H R27, R21 ;  /* 0x00000015001b7308 */ /* 0x000ee20000001800 */
[----:B------:R-:W-:Y:S01]  /*0640*/  IMAD.MOV.U32 R26, RZ, RZ, 0x1 ;  /* 0x00000001ff1a7424 */ /* 0x000fe200078e00ff */
[----:B------:R-:W-:Y:S05]  /*0650*/  BSSY.RECONVERGENT B0, `(.L_x_4) ;  /* 0x0000014000007945 */ /* 0x000fea0003800200 */
[----:B---3--:R-:W-:-:S08]  /*0660*/  DFMA R28, -R20, R26, 1 ;  /* 0x3ff00000141c742b */ /* 0x008fd0000000011a */
[----:B------:R-:W-:-:S08]  /*0670*/  DFMA R28, R28, R28, R28 ;  /* 0x0000001c1c1c722b */ /* 0x000fd0000000001c */
[----:B------:R-:W-:-:S08]  /*0680*/  DFMA R28, R26, R28, R26 ;  /* 0x0000001c1a1c722b */ /* 0x000fd0000000001a */
[----:B-1----:R-:W-:-:S08]  /*0690*/  DFMA R2, -R20, R28, 1 ;  /* 0x3ff000001402742b */ /* 0x002fd0000000011c */
        /* <DEDUP_REMOVED lines=8> */
[----:B0-----:R-:W-:Y:S05]  /*0720*/  @P0 BRA P1, `(.L_x_5) ;  /* 0x0000000000180947 */ /* 0x001fea0000800000 */
[----:B------:R-:W-:Y:S01]  /*0730*/  IMAD.MOV.U32 R28, RZ, RZ, R20 ;  /* 0x000000ffff1c7224 */ /* 0x000fe200078e0014 */
[----:B------:R-:W-:Y:S01]  /*0740*/  MOV R0, 0x770 ;  /* 0x0000077000007802 */ /* 0x000fe20000000f00 */
[----:B------:R-:W-:-:S07]  /*0750*/  IMAD.MOV.U32 R29, RZ, RZ, R21 ;  /* 0x000000ffff1d7224 */ /* 0x000fce00078e0015 */
[----:B-----5:R-:W-:Y:S05]  /*0760*/  CALL.REL.NOINC `($__internal_0_$__cuda_sm20_div_rn_f64_full) ;  /* 0x0000000c00747944 */ /* 0x020fea0003c00000 */
[----:B------:R-:W-:Y:S02]  /*0770*/  IMAD.MOV.U32 R2, RZ, RZ, R4 ;  /* 0x000000ffff027224 */ /* 0x000fe400078e0004 */
[----:B------:R-:W-:-:S07]  /*0780*/  IMAD.MOV.U32 R3, RZ, RZ, R5 ;  /* 0x000000ffff037224 */ /* 0x000fce00078e0005 */
.L_x_5:
[----:B------:R-:W-:Y:S05]  /*0790*/  BSYNC.RECONVERGENT B0 ;  /* 0x0000000000007941 */ /* 0x000fea0003800200 */
.L_x_4:
[----:B------:R-:W2:Y:S04]  /*07a0*/  LDG.E.64 R4, desc[UR6][R24.64] ;  /* 0x0000000618047981 */ /* 0x000ea8000c1e1b00 */
[----:B------:R-:W2:Y:S01]  /*07b0*/  LDG.E.64 R6, desc[UR6][R32.64] ;  /* 0x0000000620067981 */ /* 0x000ea2000c1e1b00 */
[----:B------:R-:W0:Y:S01]  /*07c0*/  MUFU.RCP64H R27, R13 ;  /* 0x0000000d001b7308 */ /* 0x000e220000001800 */
        /* <DEDUP_REMOVED lines=20> */
[----:B-----5:R-:W-:Y:S05]  /*0910*/  CALL.REL.NOINC `($__internal_0_$__cuda_sm20_div_rn_f64_full) ;  /* 0x0000000c00087944 */ /* 0x020fea0003c00000 */
.L_x_7:
[----:B------:R-:W-:Y:S05]  /*0920*/  BSYNC.RECONVERGENT B0 ;  /* 0x0000000000007941 */ /* 0x000fea0003800200 */
.L_x_6:
[----:B------:R-:W0:Y:S01]  /*0930*/  MUFU.RCP64H R7, 3 ;  /* 0x4008000000077908 */ /* 0x000e220000001800 */
[----:B------:R-:W-:Y:S01]  /*0940*/  MOV R28, 0x0 ;  /* 0x00000000001c7802 */ /* 0x000fe20000000f00 */
[----:B------:R-:W-:Y:S01]  /*0950*/  IMAD.MOV.U32 R29, RZ, RZ, 0x40080000 ;  /* 0x40080000ff1d7424 */ /* 0x000fe200078e00ff */
[----:B------:R-:W-:Y:S01]  /*0960*/  BSSY.RECONVERGENT B0, `(.L_x_8) ;  /* 0x0000016000007945 */ /* 0x000fe20003800200 */
[----:B------:R-:W-:Y:S01]  /*0970*/  IMAD.MOV.U32 R6, RZ, RZ, 0x1 ;  /* 0x00000001ff067424 */ /* 0x000fe200078e00ff */
[----:B------:R-:W-:-:S05]  /*0980*/  DADD R34, R22, R22 ;  /* 0x0000000016227229 */ /* 0x000fca0000000016 */
[----:B0-----:R-:W-:-:S08]  /*0990*/  DFMA R26, R6, -R28, 1 ;  /* 0x3ff00000061a742b */ /* 0x001fd0000000081c */
[----:B------:R-:W-:-:S08]  /*09a0*/  DFMA R26, R26, R26, R26 ;  /* 0x0000001a1a1a722b */ /* 0x000fd0000000001a */
[----:B------:R-:W-:-:S08]  /*09b0*/  DFMA R26, R6, R26, R6 ;  /* 0x0000001a061a722b */ /* 0x000fd00000000006 */
[----:B------:R-:W-:Y:S02]  /*09c0*/  DFMA R6, R26, -R28, 1 ;  /* 0x3ff000001a06742b */ /* 0x000fe4000000081c */
[----:B------:R-:W-:-:S06]  /*09d0*/  DADD R28, R4, R2 ;  /* 0x00000000041c7229 */ /* 0x000fcc0000000002 */
[----:B------:R-:W-:-:S04]  /*09e0*/  DFMA R6, R26, R6, R26 ;  /* 0x000000061a06722b */ /* 0x000fc8000000001a */
[----:B------:R-:W-:-:S04]  /*09f0*/  FSETP.GEU.AND P1, PT, |R29|, 6.5827683646048100446e-37, PT ;  /* 0x036000001d00780b */ /* 0x000fc80003f2e200 */
[----:B------:R-:W-:-:S08]  /*0a00*/  DMUL R4, R28, R6 ;  /* 0x000000061c047228 */ /* 0x000fd00000000000 */
[----:B------:R-:W-:-:S08]  /*0a10*/  DFMA R26, R4, -3, R28 ;  /* 0xc0080000041a782b */ /* 0x000fd0000000001c */
[----:B------:R-:W-:-:S10]  /*0a20*/  DFMA R4, R6, R26, R4 ;  /* 0x0000001a0604722b */ /* 0x000fd40000000004 */
[----:B------:R-:W-:-:S05]  /*0a30*/  FFMA R0, RZ, 2.125, R5 ;  /* 0x40080000ff007823 */ /* 0x000fca0000000005 */
[----:B------:R-:W-:-:S13]  /*0a40*/  FSETP.GT.AND P0, PT, |R0|, 1.469367938527859385e-39, PT ;  /* 0x001000000000780b */ /* 0x000fda0003f04200 */
[----:B------:R-:W-:Y:S05]  /*0a50*/  @P0 BRA P1, `(.L_x_9) ;  /* 0x0000000000180947 */ /* 0x000fea0000800000 */
[----:B------:R-:W-:Y:S01]  /*0a60*/  IMAD.MOV.U32 R4, RZ, RZ, R28 ;  /* 0x000000ffff047224 */ /* 0x000fe200078e001c */
[----:B------:R-:W-:Y:S01]  /*0a70*/  MOV R0, 0xac0 ;  /* 0x00000ac000007802 */ /* 0x000fe20000000f00 */
[----:B------:R-:W-:Y:S02]  /*0a80*/  IMAD.MOV.U32 R5, RZ, RZ, R29 ;  /* 0x000000ffff057224 */ /* 0x000fe400078e001d */
[----:B------:R-:W-:Y:S02]  /*0a90*/  IMAD.MOV.U32 R28, RZ, RZ, RZ ;  /* 0x000000ffff1c7224 */ /* 0x000fe400078e00ff */
[----:B------:R-:W-:-:S07]  /*0aa0*/  IMAD.MOV.U32 R29, RZ, RZ, 0x40080000 ;  /* 0x40080000ff1d7424 */ /* 0x000fce00078e00ff */
[----:B-----5:R-:W-:Y:S05]  /*0ab0*/  CALL.REL.NOINC `($__internal_0_$__cuda_sm20_div_rn_f64_full) ;  /* 0x0000000800a07944 */ /* 0x020fea0003c00000 */
.L_x_9:
[----:B------:R-:W-:Y:S05]  /*0ac0*/  BSYNC.RECONVERGENT B0 ;  /* 0x0000000000007941 */ /* 0x000fea0003800200 */
.L_x_8:
[----:B------:R-:W-:Y:S01]  /*0ad0*/  DADD R2, -R4, R2 ;  /* 0x0000000004027229 */ /* 0x000fe20000000102 */
[----:B------:R-:W0:Y:S07]  /*0ae0*/  LDCU.64 UR4, c[0x0][0x3a0] ;  /* 0x00007400ff0477ac */ /* 0x000e2e0008000a00 */
[----:B------:R-:W-:-:S08]  /*0af0*/  DMUL R2, R2, R34 ;  /* 0x0000002202027228 */ /* 0x000fd00000000000 */
[----:B-----5:R-:W-:-:S07]  /*0b00*/  DFMA R2, R10, R2, R38 ;  /* 0x000000020a02722b */ /* 0x020fce0000000026 */
        /* <DEDUP_REMOVED lines=28> */
.L_x_11:
[----:B------:R-:W-:Y:S05]  /*0cd0*/  BSYNC.RECONVERGENT B0 ;  /* 0x0000000000007941 */ /* 0x000fea0003800200 */
.L_x_10:
        /* <DEDUP_REMOVED lines=24> */
.L_x_13:
[----:B------:R-:W-:Y:S05]  /*0e60*/  BSYNC.RECONVERGENT B0 ;  /* 0x0000000000007941 */ /* 0x000fea0003800200 */
.L_x_12:
[----:B------:R-:W0:Y:S01]  /*0e70*/  MUFU.RCP64H R7, 3 ;  /* 0x4008000000077908 */ /* 0x000e220000001800 */
[----:B------:R-:W-:Y:S01]  /*0e80*/  IMAD.MOV.U32 R26, RZ, RZ, 0x0 ;  /* 0x00000000ff1a7424 */ /* 0x000fe200078e00ff */
[----:B------:R-:W-:Y:S01]  /*0e90*/  MOV R27, 0x40080000 ;  /* 0x40080000001b7802 */ /* 0x000fe20000000f00 */
[----:B------:R-:W-:Y:S01]  /*0ea0*/  IMAD.MOV.U32 R6, RZ, RZ, 0x1 ;  /* 0x00000001ff067424 */ /* 0x000fe200078e00ff */
[----:B------:R-:W-:Y:S05]  /*0eb0*/  BSSY.RECONVERGENT B0, `(.L_x_14) ;  /* 0x0000014000007945 */ /* 0x000fea0003800200 */
        /* <DEDUP_REMOVED lines=19> */
.L_x_15:
[----:B------:R-:W-:Y:S05]  /*0ff0*/  BSYNC.RECONVERGENT B0 ;  /* 0x0000000000007941 */ /* 0x000fea0003800200 */
.L_x_14:
[----:B------:R-:W0:Y:S01]  /*1000*/  LDCU.64 UR4, c[0x0][0x3c0] ;  /* 0x00007800ff0477ac */ /* 0x000e220008000a00 */
[----:B------:R-:W1:Y:S01]  /*1010*/  LDC.64 R26, c[0x0][0x3b8] ;  /* 0x0000ee00ff1a7b82 */ /* 0x000e620000000a00 */
[----:B------:R-:W-:-:S08]  /*1020*/  DADD R2, -R4, R2 ;  /* 0x0000000004027229 */ /* 0x000fd00000000102 */
[----:B------:R-:W-:Y:S01]  /*1030*/  DMUL R2, R2, R34 ;  /* 0x0000002202027228 */ /* 0x000fe20000000000 */
[----:B0-----:R-:W-:-:S07]  /*1040*/  UIADD3 UR4, UP0, UPT, UR4, -0x1, URZ ;  /* 0xffffffff04047890 */ /* 0x001fce000ff1e0ff */
[----:B-----5:R-:W-:Y:S01]  /*1050*/  DFMA R2, R10, R2, R38 ;  /* 0x000000020a02722b */ /* 0x020fe20000000026 */
[----:B------:R-:W-:Y:S01]  /*1060*/  UIADD3.X UR5, UPT, UPT, UR5, -0x1, URZ, UP0, !UPT ;  /* 0xffffffff05057890 */ /* 0x000fe200087fe4ff */
[----:B------:R-:W-:Y:S02]  /*1070*/  ISETP.LT.U32.AND P0, PT, R16, UR4, PT ;  /* 0x0000000410007c0c */ /* 0x000fe4000bf01070 */
[----:B-1----:R-:W-:-:S03]  /*1080*/  IADD3 R5, P2, PT, R26, -0x1, RZ ;  /* 0xffffffff1a057810 */ /* 0x002fc60007f5e0ff */
[----:B------:R0:W-:Y:S01]  /*1090*/  STG.E.64 desc[UR6][R8.64], R2 ;  /* 0x0000000208007986 */ /* 0x0001e2000c101b06 */
[----:B------:R-:W-:Y:S01]  /*10a0*/  IMAD.U32 R0, RZ, RZ, UR5 ;  /* 0x00000005ff007e24 */ /* 0x000fe2000f8e00ff */
[----:B------:R-:W-:Y:S02]  /*10b0*/  ISETP.LE.U32.AND P1, PT, R5, R18, PT ;  /* 0x000000120500720c */ /* 0x000fe40003f23070 */
[----:B------:R-:W-:Y:S02]  /*10c0*/  IADD3.X R5, PT, PT, R27, -0x1, RZ, P2, !PT ;  /* 0xffffffff1b057810 */ /* 0x000fe400017fe4ff */
[----:B------:R-:W-:-:S04]  /*10d0*/  ISETP.GT.AND.EX P0, PT, R0, RZ, PT, P0 ;  /* 0x000000ff0000720c */ /* 0x000fc80003f04300 */
[----:B------:R-:W-:-:S13]  /*10e0*/  ISETP.LE.OR.EX P0, PT, R5, R19, !P0, P1 ;  /* 0x000000130500720c */ /* 0x000fda0004703710 */
[----:B0-----:R-:W-:Y:S05]  /*10f0*/  @P0 EXIT ;  /* 0x000000000000094d */ /* 0x001fea0003800000 */
[C---:B------:R-:W-:Y:S01]  /*1100*/  LEA R2, P0, R26.reuse, R14, 0x3 ;  /* 0x0000000e1a027211 */ /* 0x040fe200078018ff */
[----:B------:R-:W0:Y:S03]  /*1110*/  LDCU.64 UR4, c[0x0][0x3a8] ;  /* 0x00007500ff0477ac */ /* 0x000e260008000a00 */
[----:B------:R-:W-:Y:S02]  /*1120*/  LEA.HI.X R3, R26, R15, R27, 0x3, P0 ;  /* 0x0000000f1a037211 */ /* 0x000fe400000f1c1b */
[----:B------:R-:W2:Y:S04]  /*1130*/  LDG.E.64 R14, desc[UR6][R14.64+0x8] ;  /* 0x000008060e0e7981 */ /* 0x000ea8000c1e1b00 */
[----:B------:R-:W2:Y:S01]  /*1140*/  LDG.E.64 R2, desc[UR6][R2.64+0x10] ;  /* 0x0000100602027981 */ /* 0x000ea2000c1e1b00 */
[----:B------:R-:W-:-:S02]  /*1150*/  IMAD.MOV.U32 R17, RZ, RZ, RZ ;  /* 0x000000ffff117224 */ /* 0x000fc400078e00ff */
[C---:B------:R-:W-:Y:S02]  /*1160*/  IMAD.SHL.U32 R7, R16.reuse, 0x2, RZ ;  /* 0x0000000210077824 */ /* 0x040fe400078e00ff */
[----:B------:R-:W-:Y:S01]  /*1170*/  IMAD.WIDE.U32 R4, R16, R26, R16 ;  /* 0x0000001a10047225 */ /* 0x000fe200078e0010 */
[----:B------:R-:W-:Y:S02]  /*1180*/  SHF.R.U32.HI R17, RZ, 0x1f, R16 ;  /* 0x0000001fff117819 */ /* 0x000fe40000011610 */
[----:B------:R-:W-:Y:S01]  /*1190*/  IADD3 R7, P0, P1, R18, R4, -R7 ;  /* 0x0000000412077210 */ /* 0x000fe2000791e807 */
[----:B------:R-:W-:-:S05]  /*11a0*/  IMAD R18, R16, R27, R5 ;  /* 0x0000001b10127224 */ /* 0x000fca00078e0205 */
[----:B------:R-:W-:Y:S02]  /*11b0*/  IADD3.X R18, PT, PT, R19, R18, ~R17, P0, P1 ;  /* 0x0000001213127210 */ /* 0x000fe400007e2c11 */
[----:B0-----:R-:W-:-:S04]  /*11c0*/  LEA R16, P0, R7, UR4, 0x3 ;  /* 0x0000000407107c11 */ /* 0x001fc8000f8018ff */
[----:B------:R-:W-:-:S05]  /*11d0*/  LEA.HI.X R17, R7, UR5, R18, 0x3, P0 ;  /* 0x0000000507117c11 */ /* 0x000fca00080f1c12 */
[----:B------:R0:W5:Y:S01]  /*11e0*/  LDG.E.64 R8, desc[UR6][R16.64] ;  /* 0x0000000610087981 */ /* 0x000162000c1e1b00 */
[----:B------:R-:W1:Y:S01]  /*11f0*/  MUFU.RCP64H R5, R13 ;  /* 0x0000000d00057308 */ /* 0x000e620000001800 */
[----:B------:R-:W-:Y:S01]  /*1200*/  IMAD.MOV.U32 R4, RZ, RZ, 0x1 ;  /* 0x00000001ff047424 */ /* 0x000fe200078e00ff */
[----:B------:R-:W-:Y:S05]  /*1210*/  BSSY.RECONVERGENT B0, `(.L_x_16) ;  /* 0x0000014000007945 */ /* 0x000fea0003800200 */
[----:B-1----:R-:W-:-:S08]  /*1220*/  DFMA R6, -R12, R4, 1 ;  /* 0x3ff000000c06742b */ /* 0x002fd00000000104 */
        /* <DEDUP_REMOVED lines=18> */
.L_x_17:
[----:B------:R-:W-:Y:S05]  /*1350*/  BSYNC.RECONVERGENT B0 ;  /* 0x0000000000007941 */ /* 0x000fea0003800200 */
.L_x_16:
        /* <DEDUP_REMOVED lines=19> */
[----:B------:R-:W-:Y:S01]  /*1490*/  MOV R28, R20 ;  /* 0x00000014001c7202 */ /* 0x000fe20000000f00 */
[----:B------:R-:W-:Y:S01]  /*14a0*/  IMAD.MOV.U32 R5, RZ, RZ, R7 ;  /* 0x000000ffff057224 */ /* 0x000fe200078e0007 */
[----:B------:R-:W-:Y:S01]  /*14b0*/  MOV R0, 0x14e0 ;  /* 0x000014e000007802 */ /* 0x000fe20000000f00 */
[----:B------:R-:W-:-:S07]  /*14c0*/  IMAD.MOV.U32 R29, RZ, RZ, R21 ;  /* 0x000000ffff1d7224 */ /* 0x000fce00078e0015 */
[----:B-----5:R-:W-:Y:S05]  /*14d0*/  CALL.REL.NOINC `($__internal_0_$__cuda_sm20_div_rn_f64_full) ;  /* 0x0000000000187944 */ /* 0x020fea0003c00000 */
.L_x_19:
[----:B------:R-:W-:Y:S05]  /*14e0*/  BSYNC.RECONVERGENT B0 ;  /* 0x0000000000007941 */ /* 0x000fea0003800200 */
.L_x_18:
[----:B------:R-:W-:-:S08]  /*14f0*/  DADD R2, R4, R2 ;  /* 0x0000000004027229 */ /* 0x000fd00000000002 */
[----:B------:R-:W-:-:S08]  /*1500*/  DMUL R2, R22, R2 ;  /* 0x0000000216027228 */ /* 0x000fd00000000000 */
[----:B-----5:R-:W-:-:S07]  /*1510*/  DFMA R2, R10, R2, R8 ;  /* 0x000000020a02722b */ /* 0x020fce0000000008 */
[----:B------:R-:W-:Y:S01]  /*1520*/  STG.E.64 desc[UR6][R16.64], R2 ;  /* 0x0000000210007986 */ /* 0x000fe2000c101b06 */
[----:B------:R-:W-:Y:S05]  /*1530*/  EXIT ;  /* 0x000000000000794d */ /* 0x000fea0003800000 */
        .weak           $__internal_0_$__cuda_sm20_div_rn_f64_full
        .type           $__internal_0_$__cuda_sm20_div_rn_f64_full,@function
        .size           $__internal_0_$__cuda_sm20_div_rn_f64_full,(.L_x_44 - $__internal_0_$__cuda_sm20_div_rn_f64_full)
$__internal_0_$__cuda_sm20_div_rn_f64_full:
[C---:B------:R-:W-:Y:S01]  /*1540*/  FSETP.GEU.AND P0, PT, |R29|.reuse, 1.469367938527859385e-39, PT ;  /* 0x001000001d00780b */ /* 0x040fe20003f0e200 */
[----:B------:R-:W-:Y:S01]  /*1550*/  IMAD.MOV.U32 R41, RZ, RZ, R5 ;  /* 0x000000ffff297224 */ /* 0x000fe200078e0005 */
[C---:B------:R-:W-:Y:S01]  /*1560*/  LOP3.LUT R26, R29.reuse, 0x800fffff, RZ, 0xc0, !PT ;  /* 0x800fffff1d1a7812 */ /* 0x040fe200078ec0ff */
[----:B------:R-:W-:Y:S01]  /*1570*/  IMAD.MOV.U32 R42, RZ, RZ, 0x1 ;  /* 0x00000001ff2a7424 */ /* 0x000fe200078e00ff */
[----:B------:R-:W-:Y:S01]  /*1580*/  LOP3.LUT R5, R29, 0x7ff00000, RZ, 0xc0, !PT ;  /* 0x7ff000001d057812 */ /* 0x000fe200078ec0ff */
[----:B------:R-:W-:Y:S01]  /*1590*/  IMAD.MOV.U32 R40, RZ, RZ, R4 ;  /* 0x000000ffff287224 */ /* 0x000fe200078e0004 */
[----:B------:R-:W-:Y:S01]  /*15a0*/  LOP3.LUT R27, R26, 0x3ff00000, RZ, 0xfc, !PT ;  /* 0x3ff000001a1b7812 */ /* 0x000fe200078efcff */
[----:B------:R-:W-:Y:S01]  /*15b0*/  IMAD.MOV.U32 R26, RZ, RZ, R28 ;  /* 0x000000ffff1a7224 */ /* 0x000fe200078e001c */
[C---:B------:R-:W-:Y:S01]  /*15c0*/  FSETP.GEU.AND P2, PT, |R41|.reuse, 1.469367938527859385e-39, PT ;  /* 0x001000002900780b */ /* 0x040fe20003f4e200 */
[----:B------:R-:W-:Y:S01]  /*15d0*/  IMAD.MOV.U32 R4, RZ, RZ, 0x1ca00000 ;  /* 0x1ca00000ff047424 */ /* 0x000fe200078e00ff */
[----:B------:R-:W-:Y:S01]  /*15e0*/  LOP3.LUT R6, R41, 0x7ff00000, RZ, 0xc0, !PT ;  /* 0x7ff0000029067812 */ /* 0x000fe200078ec0ff */
[----:B------:R-:W-:Y:S02]  /*15f0*/  BSSY.RECONVERGENT B1, `(.L_x_20) ;  /* 0x0000053000017945 */ /* 0x000fe40003800200 */
[----:B------:R-:W-:Y:S01]  /*1600*/  @!P0 DMUL R26, R28, 8.98846567431157953865e+307 ;  /* 0x7fe000001c1a8828 */ /* 0x000fe20000000000 */
[----:B------:R-:W-:-:S05]  /*1610*/  ISETP.GE.U32.AND P1, PT, R6, R5, PT ;  /* 0x000000050600720c */ /* 0x000fca0003f26070 */
[----:B------:R-:W0:Y:S02]  /*1620*/  MUFU.RCP64H R43, R27 ;  /* 0x0000001b002b7308 */ /* 0x000e240000001800 */
[----:B------:R-:W-:Y:S01]  /*1630*/  @!P2 LOP3.LUT R7, R29, 0x7ff00000, RZ, 0xc0, !PT ;  /* 0x7ff000001d07a812 */ /* 0x000fe200078ec0ff */
[----:B------:R-:W-:Y:S01]  /*1640*/  @!P2 IMAD.MOV.U32 R46, RZ, RZ, RZ ;  /* 0x000000ffff2ea224 */ /* 0x000fe200078e00ff */
[----:B------:R-:W-:Y:S02]  /*1650*/  @!P0 LOP3.LUT R5, R27, 0x7ff00000, RZ, 0xc0, !PT ;  /* 0x7ff000001b058812 */ /* 0x000fe400078ec0ff */
[----:B------:R-:W-:-:S04]  /*1660*/  @!P2 ISETP.GE.U32.AND P3, PT, R6, R7, PT ;  /* 0x000000070600a20c */ /* 0x000fc80003f66070 */
[----:B------:R-:W-:-:S04]  /*1670*/  @!P2 SEL R7, R4, 0x63400000, !P3 ;  /* 0x634000000407a807 */ /* 0x000fc80005800000 */
[----:B------:R-:W-:Y:S01]  /*1680*/  @!P2 LOP3.LUT R7, R7, 0x80000000, R41, 0xf8, !PT ;  /* 0x800000000707a812 */ /* 0x000fe200078ef829 */
[----:B0-----:R-:W-:-:S03]  /*1690*/  DFMA R30, R42, -R26, 1 ;  /* 0x3ff000002a1e742b */ /* 0x001fc6000000081a */
[----:B------:R-:W-:-:S05]  /*16a0*/  @!P2 LOP3.LUT R47, R7, 0x100000, RZ, 0xfc, !PT ;  /* 0x00100000072fa812 */ /* 0x000fca00078efcff */
[----:B------:R-:W-:-:S08]  /*16b0*/  DFMA R30, R30, R30, R30 ;  /* 0x0000001e1e1e722b */ /* 0x000fd0000000001e */
[----:B------:R-:W-:Y:S01]  /*16c0*/  DFMA R42, R42, R30, R42 ;  /* 0x0000001e2a2a722b */ /* 0x000fe2000000002a */
[----:B------:R-:W-:-:S04]  /*16d0*/  SEL R30, R4, 0x63400000, !P1 ;  /* 0x63400000041e7807 */ /* 0x000fc80004800000 */
[----:B------:R-:W-:Y:S01]  /*16e0*/  LOP3.LUT R31, R30, 0x800fffff, R41, 0xf8, !PT ;  /* 0x800fffff1e1f7812 */ /* 0x000fe200078ef829 */
[----:B------:R-:W-:Y:S02]  /*16f0*/  IMAD.MOV.U32 R30, RZ, RZ, R40 ;  /* 0x000000ffff1e7224 */ /* 0x000fe400078e0028 */
[----:B------:R-:W-:-:S04]  /*1700*/  DFMA R44, R42, -R26, 1 ;  /* 0x3ff000002a2c742b */ /* 0x000fc8000000081a */
[----:B------:R-:W-:-:S04]  /*1710*/  @!P2 DFMA R30, R30, 2, -R46 ;  /* 0x400000001e1ea82b */ /* 0x000fc8000000082e */
[----:B------:R-:W-:-:S06]  /*1720*/  DFMA R42, R42, R44, R42 ;  /* 0x0000002c2a2a722b */ /* 0x000fcc000000002a */
[----:B------:R-:W-:Y:S02]  /*1730*/  @!P2 LOP3.LUT R6, R31, 0x7ff00000, RZ, 0xc0, !PT ;  /* 0x7ff000001f06a812 */ /* 0x000fe400078ec0ff */
[----:B------:R-:W-:-:S03]  /*1740*/  DMUL R44, R42, R30 ;  /* 0x0000001e2a2c7228 */ /* 0x000fc60000000000 */
[----:B------:R-:W-:-:S05]  /*1750*/  VIADD R7, R6, 0xffffffff ;  /* 0xffffffff06077836 */ /* 0x000fca0000000000 */
[----:B------:R-:W-:Y:S01]  /*1760*/  DFMA R46, R44, -R26, R30 ;  /* 0x8000001a2c2e722b */ /* 0x000fe2000000001e */
[----:B------:R-:W-:Y:S01]  /*1770*/  ISETP.GT.U32.AND P0, PT, R7, 0x7feffffe, PT ;  /* 0x7feffffe0700780c */ /* 0x000fe20003f04070 */
[----:B------:R-:W-:-:S05]  /*1780*/  VIADD R7, R5, 0xffffffff ;  /* 0xffffffff05077836 */ /* 0x000fca0000000000 */
[----:B------:R-:W-:Y:S01]  /*1790*/  ISETP.GT.U32.OR P0, PT, R7, 0x7feffffe, P0 ;  /* 0x7feffffe0700780c */ /* 0x000fe20000704470 */
[----:B------:R-:W-:-:S12]  /*17a0*/  DFMA R42, R42, R46, R44 ;  /* 0x0000002e2a2a722b */ /* 0x000fd8000000002c */
[----:B------:R-:W-:Y:S05]  /*17b0*/  @P0 BRA `(.L_x_21) ;  /* 0x0000000000780947 */ /* 0x000fea0003800000 */
[----:B------:R-:W-:Y:S02]  /*17c0*/  LOP3.LUT R5, R41, 0x7ff00000, RZ, 0xc0, !PT ;  /* 0x7ff0000029057812 */ /* 0x000fe400078ec0ff */
[----:B------:R-:W-:-:S04]  /*17d0*/  LOP3.LUT R6, R29, 0x7ff00000, RZ, 0xc0, !PT ;  /* 0x7ff000001d067812 */ /* 0x000fc800078ec0ff */
[CC--:B------:R-:W-:Y:S02]  /*17e0*/  VIADDMNMX R7, R5.reuse, -R6.reuse, 0xb9600000, !PT ;  /* 0xb960000005077446 */ /* 0x0c0fe40007800906 */
[----:B------:R-:W-:Y:S01]  /*17f0*/  ISETP.GE.U32.AND P0, PT, R5, R6, PT ;  /* 0x000000060500720c */ /* 0x000fe20003f06070 */
[----:B------:R-:W-:Y:S01]  /*1800*/  IMAD.MOV.U32 R6, RZ, RZ, RZ ;  /* 0x000000ffff067224 */ /* 0x000fe200078e00ff */
[----:B------:R-:W-:Y:S02]  /*1810*/  VIMNMX R7, PT, PT, R7, 0x46a00000, PT ;  /* 0x46a0000007077848 */ /* 0x000fe40003fe0100 */
[----:B------:R-:W-:-:S05]  /*1820*/  SEL R4, R4, 0x63400000, !P0 ;  /* 0x6340000004047807 */ /* 0x000fca0004000000 */
[----:B------:R-:W-:-:S04]  /*1830*/  IMAD.IADD R4, R7, 0x1, -R4 ;  /* 0x0000000107047824 */ /* 0x000fc800078e0a04 */
[----:B------:R-:W-:-:S06]  /*1840*/  VIADD R7, R4, 0x7fe00000 ;  /* 0x7fe0000004077836 */ /* 0x000fcc0000000000 */
[----:B------:R-:W-:-:S10]  /*1850*/  DMUL R44, R42, R6 ;  /* 0x000000062a2c7228 */ /* 0x000fd40000000000 */
[----:B------:R-:W-:-:S13]  /*1860*/  FSETP.GTU.AND P0, PT, |R45|, 1.469367938527859385e-39, PT ;  /* 0x001000002d00780b */ /* 0x000fda0003f0c200 */
[----:B------:R-:W-:Y:S05]  /*1870*/  @P0 BRA `(.L_x_22) ;  /* 0x0000000000a80947 */ /* 0x000fea0003800000 */
[----:B------:R-:W-:-:S06]  /*1880*/  DFMA R26, R42, -R26, R30 ;  /* 0x8000001a2a1a722b */ /* 0x000fcc000000001e */
[----:B------:R-:W-:-:S04]  /*1890*/  IMAD.MOV.U32 R26, RZ, RZ, RZ ;  /* 0x000000ffff1a7224 */ /* 0x000fc800078e00ff */
[C---:B------:R-:W-:Y:S02]  /*18a0*/  FSETP.NEU.AND P0, PT, R27.reuse, RZ, PT ;  /* 0x000000ff1b00720b */ /* 0x040fe40003f0d000 */
[----:B------:R-:W-:-:S04]  /*18b0*/  LOP3.LUT R28, R27, 0x80000000, R29, 0x48, !PT ;  /* 0x800000001b1c7812 */ /* 0x000fc800078e481d */
[----:B------:R-:W-:-:S07]  /*18c0*/  LOP3.LUT R27, R28, R7, RZ, 0xfc, !PT ;  /* 0x000000071c1b7212 */ /* 0x000fce00078efcff */
[----:B------:R-:W-:Y:S05]  /*18d0*/  @!P0 BRA `(.L_x_22) ;  /* 0x0000000000908947 */ /* 0x000fea0003800000 */
[----:B------:R-:W-:Y:S01]  /*18e0*/  IMAD.MOV R7, RZ, RZ, -R4 ;  /* 0x000000ffff077224 */ /* 0x000fe200078e0a04 */
[----:B------:R-:W-:Y:S01]  /*18f0*/  IADD3 R4, PT, PT, -R4, -0x43300000, RZ ;  /* 0xbcd0000004047810 */ /* 0x000fe20007ffe1ff */
[----:B------:R-:W-:-:S06]  /*1900*/  IMAD.MOV.U32 R6, RZ, RZ, RZ ;  /* 0x000000ffff067224 */ /* 0x000fcc00078e00ff */
[----:B------:R-:W-:Y:S02]  /*1910*/  DFMA R6, R44, -R6, R42 ;  /* 0x800000062c06722b */ /* 0x000fe4000000002a */
[----:B------:R-:W-:-:S08]  /*1920*/  DMUL.RP R42, R42, R26 ;  /* 0x0000001a2a2a7228 */ /* 0x000fd00000008000 */
[----:B------:R-:W-:Y:S02]  /*1930*/  FSETP.NEU.AND P0, PT, |R7|, R4, PT ;  /* 0x000000040700720b */ /* 0x000fe40003f0d200 */
[----:B------:R-:W-:Y:S02]  /*1940*/  LOP3.LUT R28, R43, R28, RZ, 0x3c, !PT ;  /* 0x0000001c2b1c7212 */ /* 0x000fe400078e3cff */
[----:B------:R-:W-:Y:S02]  /*1950*/  FSEL R4, R42, R44, !P0 ;  /* 0x0000002c2a047208 */ /* 0x000fe40004000000 */
[----:B------:R-:W-:Y:S02]  /*1960*/  FSEL R5, R28, R45, !P0 ;  /* 0x0000002d1c057208 */ /* 0x000fe40004000000 */
[----:B------:R-:W-:-:S03]  /*1970*/  MOV R44, R4 ;  /* 0x00000004002c7202 */ /* 0x000fc60000000f00 */
[----:B------:R-:W-:Y:S01]  /*1980*/  IMAD.MOV.U32 R45, RZ, RZ, R5 ;  /* 0x000000ffff2d7224 */ /* 0x000fe200078e0005 */
[----:B------:R-:W-:Y:S06]  /*1990*/  BRA `(.L_x_22) ;  /* 0x0000000000607947 */ /* 0x000fec0003800000 */
.L_x_21:
[----:B------:R-:W-:-:S14]  /*19a0*/  DSETP.NAN.AND P0, PT, R40, R40, PT ;  /* 0x000000282800722a */ /* 0x000fdc0003f08000 */
[----:B------:R-:W-:Y:S05]  /*19b0*/  @P0 BRA `(.L_x_23) ;  /* 0x00000000004c0947 */ /* 0x000fea0003800000 */
[----:B------:R-:W-:-:S14]  /*19c0*/  DSETP.NAN.AND P0, PT, R28, R28, PT ;  /* 0x0000001c1c00722a */ /* 0x000fdc0003f08000 */
[----:B------:R-:W-:Y:S05]  /*19d0*/  @P0 BRA `(.L_x_24) ;  /* 0x0000000000340947 */ /* 0x000fea0003800000 */
[----:B------:R-:W-:Y:S01]  /*19e0*/  ISETP.NE.AND P0, PT, R6, R5, PT ;  /* 0x000000050600720c */ /* 0x000fe20003f05270 */
[----:B------:R-:W-:Y:S02]  /*19f0*/  IMAD.MOV.U32 R44, RZ, RZ, 0x0 ;  /* 0x00000000ff2c7424 */ /* 0x000fe400078e00ff */
[----:B------:R-:W-:-:S10]  /*1a00*/  IMAD.MOV.U32 R45, RZ, RZ, -0x80000 ;  /* 0xfff80000ff2d7424 */ /* 0x000fd400078e00ff */
[----:B------:R-:W-:Y:S05]  /*1a10*/  @!P0 BRA `(.L_x_22) ;  /* 0x0000000000408947 */ /* 0x000fea0003800000 */
[----:B------:R-:W-:Y:S02]  /*1a20*/  ISETP.NE.AND P0, PT, R6, 0x7ff00000, PT ;  /* 0x7ff000000600780c */ /* 0x000fe40003f05270 */
[----:B------:R-:W-:Y:S02]  /*1a30*/  LOP3.LUT R29, R41, 0x80000000, R29, 0x48, !PT ;  /* 0x80000000291d7812 */ /* 0x000fe400078e481d */
[----:B------:R-:W-:-:S13]  /*1a40*/  ISETP.EQ.OR P0, PT, R5, RZ, !P0 ;  /* 0x000000ff0500720c */ /* 0x000fda0004702670 */
[----:B------:R-:W-:Y:S01]  /*1a50*/  @P0 LOP3.LUT R4, R29, 0x7ff00000, RZ, 0xfc, !PT ;  /* 0x7ff000001d040812 */ /* 0x000fe200078efcff */
[----:B------:R-:W-:Y:S02]  /*1a60*/  @!P0 IMAD.MOV.U32 R44, RZ, RZ, RZ ;  /* 0x000000ffff2c8224 */ /* 0x000fe400078e00ff */
[----:B------:R-:W-:Y:S02]  /*1a70*/  @!P0 IMAD.MOV.U32 R45, RZ, RZ, R29 ;  /* 0x000000ffff2d8224 */ /* 0x000fe400078e001d */
[----:B------:R-:W-:Y:S02]  /*1a80*/  @P0 IMAD.MOV.U32 R44, RZ, RZ, RZ ;  /* 0x000000ffff2c0224 */ /* 0x000fe400078e00ff */
[----:B------:R-:W-:Y:S01]  /*1a90*/  @P0 IMAD.MOV.U32 R45, RZ, RZ, R4 ;  /* 0x000000ffff2d0224 */ /* 0x000fe200078e0004 */
[----:B------:R-:W-:Y:S06]  /*1aa0*/  BRA `(.L_x_22) ;  /* 0x00000000001c7947 */ /* 0x000fec0003800000 */
.L_x_24:
[----:B------:R-:W-:Y:S01]  /*1ab0*/  LOP3.LUT R5, R29, 0x80000, RZ, 0xfc, !PT ;  /* 0x000800001d057812 */ /* 0x000fe200078efcff */
[----:B------:R-:W-:-:S04]  /*1ac0*/  IMAD.MOV.U32 R44, RZ, RZ, R28 ;  /* 0x000000ffff2c7224 */ /* 0x000fc800078e001c */
[----:B------:R-:W-:Y:S01]  /*1ad0*/  IMAD.MOV.U32 R45, RZ, RZ, R5 ;  /* 0x000000ffff2d7224 */ /* 0x000fe200078e0005 */
[----:B------:R-:W-:Y:S06]  /*1ae0*/  BRA `(.L_x_22) ;  /* 0x00000000000c7947 */ /* 0x000fec0003800000 */
.L_x_23:
[----:B------:R-:W-:Y:S01]  /*1af0*/  LOP3.LUT R5, R41, 0x80000, RZ, 0xfc, !PT ;  /* 0x0008000029057812 */ /* 0x000fe200078efcff */
[----:B------:R-:W-:-:S04]  /*1b00*/  IMAD.MOV.U32 R44, RZ, RZ, R40 ;  /* 0x000000ffff2c7224 */ /* 0x000fc800078e0028 */
[----:B------:R-:W-:-:S07]  /*1b10*/  IMAD.MOV.U32 R45, RZ, RZ, R5 ;  /* 0x000000ffff2d7224 */ /* 0x000fce00078e0005 */
.L_x_22:
[----:B------:R-:W-:Y:S05]  /*1b20*/  BSYNC.RECONVERGENT B1 ;  /* 0x0000000000017941 */ /* 0x000fea0003800200 */
.L_x_20:
[----:B------:R-:W-:Y:S02]  /*1b30*/  IMAD.MOV.U32 R6, RZ, RZ, R0 ;  /* 0x000000ffff067224 */ /* 0x000fe400078e0000 */
[----:B------:R-:W-:Y:S02]  /*1b40*/  IMAD.MOV.U32 R7, RZ, RZ, 0x0 ;  /* 0x00000000ff077424 */ /* 0x000fe400078e00ff */
[----:B------:R-:W-:Y:S02]  /*1b50*/  IMAD.MOV.U32 R4, RZ, RZ, R44 ;  /* 0x000000ffff047224 */ /* 0x000fe400078e002c */
[----:B------:R-:W-:Y:S01]  /*1b60*/  IMAD.MOV.U32 R5, RZ, RZ, R45 ;  /* 0x000000ffff057224 */ /* 0x000fe200078e002d */
[----:B------:R-:W-:Y:S06]  /*1b70*/  RET.REL.NODEC R6 `(_Z12ComputeSigmaPdS_S_S_S_S_S_ll) ;  /* 0xffffffe406207950 */ /* 0x000fec0003c3ffff */
.L_x_25:
[----:B------:R-:W-:-:S00]  /*1b80*/  BRA `(.L_x_25) ;  /* 0xfffffffc00fc7947 */ /* 0x000fc0000383ffff */
[----:B------:R-:W-:-:S00]  /*1b90*/  NOP ;  /* 0x0000000000007918 */ /* 0x000fc00000000000 */
        /* <DEDUP_REMOVED lines=14> */
.L_x_44:


//--------------------- .text._Z8ComputeVPdS_S_S_S_S_S_ll --------------------------
	.section	.text._Z8ComputeVPdS_S_S_S_S_S_ll,"ax",@progbits
	.align	128
        .global         _Z8ComputeVPdS_S_S_S_S_S_ll
        .type           _Z8ComputeVPdS_S_S_S_S_S_ll,@function
        .size           _Z8ComputeVPdS_S_S_S_S_S_ll,(.L_x_45 - _Z8ComputeVPdS_S_S_S_S_S_ll)
        .other          _Z8ComputeVPdS_S_S_S_S_S_ll,@"STO_CUDA_ENTRY STV_DEFAULT"
_Z8ComputeVPdS_S_S_S_S_S_ll:
.text._Z8ComputeVPdS_S_S_S_S_S_ll:
[----:B------:R-:W-:Y:S08]  /*0000*/  LDC R1, c[0x0][0x37c] ;  /* 0x0000df00ff017b82 */ /* 0x000ff00000000800 */
[----:B------:R-:W0:Y:S01]  /*0010*/  LDC.64 R2, c[0x0][0x3b0] ;  /* 0x0000ec00ff027b82 */ /* 0x000e220000000a00 */
[----:B------:R-:W0:Y:S01]  /*0020*/  LDCU.64 UR12, c[0x0][0x358] ;  /* 0x00006b00ff0c77ac */ /* 0x000e220008000a00 */
[----:B------:R-:W1:Y:S01]  /*0030*/  S2R R9, SR_TID.X ;  /* 0x0000000000097919 */ /* 0x000e620000002100 */
[----:B------:R-:W2:Y:S01]  /*0040*/  LDCU.64 UR14, c[0x0][0x3b8] ;  /* 0x00007700ff0e77ac */ /* 0x000ea20008000a00 */
[----:B0-----:R-:W3:Y:S04]  /*0050*/  LDG.E.64 R14, desc[UR12][R2.64] ;  /* 0x0000000c020e7981 */ /* 0x001ee8000c1e1b00 */
[----:B------:R-:W4:Y:S04]  /*0060*/  LDG.E.64 R6, desc[UR12][R2.64+0x8] ;  /* 0x0000080c02067981 */ /* 0x000f28000c1e1b00 */
[----:B------:R-:W4:Y:S04]  /*0070*/  LDG.E.64 R12, desc[UR12][R2.64+0x28] ;  /* 0x0000280c020c7981 */ /* 0x000f28000c1e1b00 */
[----:B------:R0:W5:Y:S01]  /*0080*/  LDG.E.64 R10, desc[UR12][R2.64+0x10] ;  /* 0x0000100c020a7981 */ /* 0x000162000c1e1b00 */
[----:B------:R-:W1:Y:S01]  /*0090*/  S2UR UR4, SR_CTAID.X ;  /* 0x00000000000479c3 */ /* 0x000e620000002500 */
[----:B------:R-:W-:Y:S01]  /*00a0*/  BSSY.RECONVERGENT B0, `(.L_x_26) ;  /* 0x00000a1000007945 */ /* 0x000fe20003800200 */
[----:B------:R-:W0:Y:S06]  /*00b0*/  S2R R5, SR_TID.Y ;  /* 0x0000000000057919 */ /* 0x000e2c0000002200 */
[----:B------:R-:W1:Y:S08]  /*00c0*/  LDC R8, c[0x0][0x360] ;  /* 0x0000d800ff087b82 */ /* 0x000e700000000800 */
[----:B------:R-:W0:Y:S08]  /*00d0*/  S2UR UR5, SR_CTAID.Y ;  /* 0x00000000000579c3 */ /* 0x000e300000002600 */
[----:B------:R-:W0:Y:S01]  /*00e0*/  LDC R4, c[0x0][0x364] ;  /* 0x0000d900ff047b82 */ /* 0x000e220000000800 */
[----:B-1----:R-:W-:-:S05]  /*00f0*/  IMAD R8, R8, UR4, R9 ;  /* 0x0000000408087c24 */ /* 0x002fca000f8e0209 */
[----:B--2---:R-:W-:Y:S02]  /*0100*/  ISETP.GE.U32.AND P0, PT, R8, UR14, PT ;  /* 0x0000000e08007c0c */ /* 0x004fe4000bf06070 */
[----:B------:R-:W-:-:S04]  /*0110*/  SHF.R.S32.HI R9, RZ, 0x1f, R8 ;  /* 0x0000001fff097819 */ /* 0x000fc80000011408 */
[----:B------:R-:W-:-:S04]  /*0120*/  ISETP.GE.AND.EX P0, PT, R9, UR15, PT, P0 ;  /* 0x0000000f09007c0c */ /* 0x000fc8000bf06300 */
[----:B------:R-:W-:Y:S01]  /*0130*/  ISETP.LT.OR P0, PT, R8, 0x1, P0 ;  /* 0x000000010800780c */ /* 0x000fe20000701670 */
[----:B0-----:R-:W-:-:S05]  /*0140*/  IMAD R4, R4, UR5, R5 ;  /* 0x0000000504047c24 */ /* 0x001fca000f8e0205 */
[----:B------:R-:W-:Y:S02]  /*0150*/  ISETP.EQ.OR P0, PT, R4, RZ, P0 ;  /* 0x000000ff0400720c */ /* 0x000fe40000702670 */
[----:B---3--:R-:W-:Y:S02]  /*0160*/  R2UR UR6, R14 ;  /* 0x000000000e0672ca */ /* 0x008fe400000e0000 */
[----:B------:R-:W-:Y:S02]  /*0170*/  R2UR UR7, R15 ;  /* 0x000000000f0772ca */ /* 0x000fe400000e0000 */
[----:B----4-:R-:W-:Y:S02]  /*0180*/  R2UR UR8, R6 ;  /* 0x00000000060872ca */ /* 0x010fe400000e0000 */
[----:B------:R-:W-:Y:S02]  /*0190*/  R2UR UR9, R7 ;  /* 0x00000000070972ca */ /* 0x000fe400000e0000 */
[----:B------:R-:W-:-:S02]  /*01a0*/  R2UR UR10, R12 ;  /* 0x000000000c0a72ca */ /* 0x000fc400000e0000 */
[----:B------:R-:W-:Y:S01]  /*01b0*/  R2UR UR11, R13 ;  /* 0x000000000d0b72ca */ /* 0x000fe200000e0000 */
[----:B------:R-:W-:-:S14]  /*01c0*/  @P0 BRA `(.L_x_27) ;  /* 0x0000000800380947 */ /* 0x000fdc0003800000 */
[----:B------:R-:W0:Y:S02]  /*01d0*/  LDCU.64 UR4, c[0x0][0x3c0] ;  /* 0x00007800ff0477ac */ /* 0x000e240008000a00 */
[----:B0-----:R-:W-:-:S04]  /*01e0*/  UIADD3 UR4, UP0, UPT, UR4, -0x1, URZ ;  /* 0xffffffff04047890 */ /* 0x001fc8000ff1e0ff */
[----:B------:R-:W-:Y:S02]  /*01f0*/  UIADD3.X UR5, UPT, UPT, UR5, -0x1, URZ, UP0, !UPT ;  /* 0xffffffff05057890 */ /* 0x000fe400087fe4ff */
[----:B------:R-:W-:-:S04]  /*0200*/  ISETP.LT.U32.AND P0, PT, R4, UR4, PT ;  /* 0x0000000404007c0c */ /* 0x000fc8000bf01070 */
[----:B------:R-:W-:-:S05]  /*0210*/  IMAD.U32 R0, RZ, RZ, UR5 ;  /* 0x00000005ff007e24 */ /* 0x000fca000f8e00ff */
[----:B------:R-:W-:-:S13]  /*0220*/  ISETP.GT.AND.EX P0, PT, R0, RZ, PT, P0 ;  /* 0x000000ff0000720c */ /* 0x000fda0003f04300 */
[----:B------:R-:W-:Y:S05]  /*0230*/  @!P0 BRA `(.L_x_27) ;  /* 0x00000008001c8947 */ /* 0x000fea0003800000 */
[----:B------:R-:W0:Y:S01]  /*0240*/  LDCU.64 UR4, c[0x0][0x380] ;  /* 0x00007000ff0477ac */ /* 0x000e220008000a00 */
[----:B------:R-:W-:-:S04]  /*0250*/  IMAD.WIDE.U32 R30, R4, UR14, R8 ;  /* 0x0000000e041e7c25 */ /* 0x000fc8000f8e0008 */
[C---:B------:R-:W-:Y:S01]  /*0260*/  IMAD R35, R4.reuse, UR15, R31 ;  /* 0x0000000f04237c24 */ /* 0x040fe2000f8e021f */
[----:B------:R-:W-:-:S05]  /*0270*/  IADD3 R0, P0, PT, R4, R30, RZ ;  /* 0x0000001e04007210 */ /* 0x000fca0007f1e0ff */
[----:B------:R-:W-:Y:S01]  /*0280*/  IMAD.X R3, RZ, RZ, R35, P0 ;  /* 0x000000ffff037224 */ /* 0x000fe200000e0623 */
[----:B0-----:R-:W-:-:S04]  /*0290*/  LEA R28, P0, R0, UR4, 0x3 ;  /* 0x00000004001c7c11 */ /* 0x001fc8000f8018ff */
[----:B------:R-:W-:-:S05]  /*02a0*/  LEA.HI.X R29, R0, UR5, R3, 0x3, P0 ;  /* 0x00000005001d7c11 */ /* 0x000fca00080f1c03 */
[----:B------:R0:W5:Y:S01]  /*02b0*/  LDG.E.64 R26, desc[UR12][R28.64] ;  /* 0x0000000c1c1a7981 */ /* 0x000162000c1e1b00 */
[----:B------:R-:W1:Y:S01]  /*02c0*/  MUFU.RCP64H R3, UR11 ;  /* 0x0000000b00037d08 */ /* 0x000e620008001800 */
[----:B------:R-:W-:Y:S01]  /*02d0*/  IMAD.U32 R6, RZ, RZ, UR10 ;  /* 0x0000000aff067e24 */ /* 0x000fe2000f8e00ff */
[----:B-----5:R-:W-:Y:S01]  /*02e0*/  FSETP.GEU.AND P1, PT, |R11|, 6.5827683646048100446e-37, PT ;  /* 0x036000000b00780b */ /* 0x020fe20003f2e200 */
[----:B------:R-:W-:Y:S02]  /*02f0*/  IMAD.U32 R7, RZ, RZ, UR11 ;  /* 0x0000000bff077e24 */ /* 0x000fe4000f8e00ff */
[----:B------:R-:W-:-:S06]  /*0300*/  IMAD.MOV.U32 R2, RZ, RZ, 0x1 ;  /* 0x00000001ff027424 */ /* 0x000fcc00078e00ff */
[----:B-1----:R-:W-:-:S08]  /*0310*/  DFMA R6, R2, -R6, 1 ;  /* 0x3ff000000206742b */ /* 0x002fd00000000806 */
[----:B------:R-:W-:-:S08]  /*0320*/  DFMA R6, R6, R6, R6 ;  /* 0x000000060606722b */ /* 0x000fd00000000006 */
[----:B------:R-:W-:Y:S01]  /*0330*/  DFMA R6, R2, R6, R2 ;  /* 0x000000060206722b */ /* 0x000fe20000000002 */
[----:B------:R-:W-:Y:S01]  /*0340*/  IMAD.U32 R2, RZ, RZ, UR10 ;  /* 0x0000000aff027e24 */ /* 0x000fe2000f8e00ff */
[----:B------:R-:W-:-:S06]  /*0350*/  MOV R3, UR11 ;  /* 0x0000000b00037c02 */ /* 0x000fcc0008000f00 */
[----:B------:R-:W-:-:S08]  /*0360*/  DFMA R2, R6, -R2, 1 ;  /* 0x3ff000000602742b */ /* 0x000fd00000000802 */
[----:B------:R-:W-:-:S08]  /*0370*/  DFMA R2, R6, R2, R6 ;  /* 0x000000020602722b */ /* 0x000fd00000000006 */
[----:B------:R-:W-:-:S08]  /*0380*/  DMUL R6, R10, R2 ;  /* 0x000000020a067228 */ /* 0x000fd00000000000 */
[----:B------:R-:W-:-:S08]  /*0390*/  DFMA R12, R6, -UR10, R10 ;  /* 0x8000000a060c7c2b */ /* 0x000fd0000800000a */
[----:B------:R-:W-:-:S10]  /*03a0*/  DFMA R2, R2, R12, R6 ;  /* 0x0000000c0202722b */ /* 0x000fd40000000006 */
[----:B------:R-:W-:-:S05]  /*03b0*/  FFMA R0, RZ, UR11, R3 ;  /* 0x0000000bff007c23 */ /* 0x000fca0008000003 */
[----:B------:R-:W-:-:S13]  /*03c0*/  FSETP.GT.AND P0, PT, |R0|, 1.469367938527859385e-39, PT ;  /* 0x001000000000780b */ /* 0x000fda0003f04200 */
[----:B0-----:R-:W-:Y:S05]  /*03d0*/  @P0 BRA P1, `(.L_x_28) ;  /* 0x00000000002c0947 */ /* 0x001fea0000800000 */
[----:B------:R-:W-:Y:S01]  /*03e0*/  IMAD.U32 R3, RZ, RZ, UR11 ;  /* 0x0000000bff037e24 */ /* 0x000fe2000f8e00ff */
[----:B------:R-:W-:Y:S01]  /*03f0*/  MOV R17, R11 ;  /* 0x0000000b00117202 */ /* 0x000fe20000000f00 */
[----:B------:R-:W-:Y:S01]  /*0400*/  IMAD.U32 R15, RZ, RZ, UR11 ;  /* 0x0000000bff0f7e24 */ /* 0x000fe2000f8e00ff */
[----:B------:R-:W-:Y:S01]  /*0410*/  MOV R0, 0x470 ;  /* 0x0000047000007802 */ /* 0x000fe20000000f00 */
[----:B------:R-:W-:Y:S02]  /*0420*/  IMAD.U32 R14, RZ, RZ, UR10 ;  /* 0x0000000aff0e7e24 */ /* 0x000fe4000f8e00ff */
[----:B------:R-:W-:Y:S02]  /*0430*/  IMAD.U32 R2, RZ, RZ, UR10 ;  /* 0x0000000aff027e24 */ /* 0x000fe4000f8e00ff */
[----:B------:R-:W-:Y:S02]  /*0440*/  IMAD.MOV.U32 R16, RZ, RZ, R10 ;  /* 0x000000ffff107224 */ /* 0x000fe400078e000a */
[----:B------:R-:W-:-:S07]  /*0450*/  IMAD.MOV.U32 R15, RZ, RZ, R3 ;  /* 0x000000ffff0f7224 */ /* 0x000fce00078e0003 */
[----:B------:R-:W-:Y:S05]  /*0460*/  CALL.REL.NOINC `($__internal_1_$__cuda_sm20_div_rn_f64_full) ;  /* 0x0000000c00f07944 */ /* 0x000fea0003c00000 */
[----:B------:R-:W-:Y:S02]  /*0470*/  IMAD.MOV.U32 R2, RZ, RZ, R20 ;  /* 0x000000ffff027224 */ /* 0x000fe400078e0014 */
[----:B------:R-:W-:-:S07]  /*0480*/  IMAD.MOV.U32 R3, RZ, RZ, R21 ;  /* 0x000000ffff037224 */ /* 0x000fce00078e0015 */
.L_x_28:
[----:B------:R-:W0:Y:S01]  /*0490*/  LDCU.128 UR16, c[0x0][0x390] ;  /* 0x00007200ff1077ac */ /* 0x000e220008000c00 */
[C---:B------:R-:W-:Y:S01]  /*04a0*/  IMAD.SHL.U32 R20, R30.reuse, 0x8, RZ ;  /* 0x000000081e147824 */ /* 0x040fe200078e00ff */
[----:B------:R-:W-:-:S04]  /*04b0*/  SHF.L.U64.HI R30, R30, 0x3, R35 ;  /* 0x000000031e1e7819 */ /* 0x000fc80000010223 */
[----:B0-----:R-:W-:-:S04]  /*04c0*/  IADD3 R14, P0, PT, R20, UR16, RZ ;  /* 0x00000010140e7c10 */ /* 0x001fc8000ff1e0ff */
[----:B------:R-:W-:Y:S02]  /*04d0*/  IADD3.X R15, PT, PT, R30, UR17, RZ, P0, !PT ;  /* 0x000000111e0f7c10 */ /* 0x000fe400087fe4ff */
[----:B------:R-:W-:-:S03]  /*04e0*/  IADD3 R20, P0, PT, R20, UR18, RZ ;  /* 0x0000001214147c10 */ /* 0x000fc6000ff1e0ff */
[----:B------:R-:W2:Y:S01]  /*04f0*/  LDG.E.64 R16, desc[UR12][R14.64] ;  /* 0x0000000c0e107981 */ /* 0x000ea2000c1e1b00 */
[----:B------:R-:W-:-:S03]  /*0500*/  IADD3.X R21, PT, PT, R30, UR19, RZ, P0, !PT ;  /* 0x000000131e157c10 */ /* 0x000fc600087fe4ff */
[----:B------:R0:W2:Y:S04]  /*0510*/  LDG.E.64 R18, desc[UR12][R14.64+-0x8] ;  /* 0xfffff80c0e127981 */ /* 0x0000a8000c1e1b00 */
[----:B------:R-:W3:Y:S04]  /*0520*/  LDG.E.64 R12, desc[UR12][R20.64] ;  /* 0x0000000c140c7981 */ /* 0x000ee8000c1e1b00 */
[----:B------:R-:W4:Y:S01]  /*0530*/  LDG.E.64 R6, desc[UR12][R20.64+-0x8] ;  /* 0xfffff80c14067981 */ /* 0x000f22000c1e1b00 */
[----:B------:R-:W1:Y:S01]  /*0540*/  MUFU.RCP64H R23, UR7 ;  /* 0x0000000700177d08 */ /* 0x000e620008001800 */
[----:B------:R-:W-:Y:S01]  /*0550*/  IMAD.U32 R24, RZ, RZ, UR6 ;  /* 0x00000006ff187e24 */ /* 0x000fe2000f8e00ff */
[----:B0-----:R-:W-:Y:S01]  /*0560*/  MOV R14, UR6 ;  /* 0x00000006000e7c02 */ /* 0x001fe20008000f00 */
[----:B------:R-:W-:Y:S01]  /*0570*/  IMAD.U32 R25, RZ, RZ, UR7 ;  /* 0x00000007ff197e24 */ /* 0x000fe2000f8e00ff */
[----:B------:R-:W-:Y:S01]  /*0580*/  BSSY.RECONVERGENT B1, `(.L_x_29) ;  /* 0x000001b000017945 */ /* 0x000fe20003800200 */
[----:B------:R-:W-:-:S02]  /*0590*/  IMAD.MOV.U32 R22, RZ, RZ, 0x1 ;  /* 0x00000001ff167424 */ /* 0x000fc400078e00ff */
[----:B------:R-:W-:-:S04]  /*05a0*/  IMAD.U32 R15, RZ, RZ, UR7 ;  /* 0x00000007ff0f7e24 */ /* 0x000fc8000f8e00ff */
[----:B-1----:R-:W-:-:S08]  /*05b0*/  DFMA R24, R22, -R24, 1 ;  /* 0x3ff000001618742b */ /* 0x002fd00000000818 */
[----:B------:R-:W-:-:S08]  /*05c0*/  DFMA R24, R24, R24, R24 ;  /* 0x000000181818722b */ /* 0x000fd00000000018 */
[----:B------:R-:W-:-:S08]  /*05d0*/  DFMA R24, R22, R24, R22 ;  /* 0x000000181618722b */ /* 0x000fd00000000016 */
[----:B------:R-:W-:-:S08]  /*05e0*/  DFMA R14, R24, -R14, 1 ;  /* 0x3ff00000180e742b */ /* 0x000fd0000000080e */
[----:B------:R-:W-:Y:S02]  /*05f0*/  DFMA R14, R24, R14, R24 ;  /* 0x0000000e180e722b */ /* 0x000fe40000000018 */
[----:B--2---:R-:W-:-:S08]  /*0600*/  DADD R16, -R16, R18 ;  /* 0x0000000010107229 */ /* 0x004fd00000000112 */
[----:B---3--:R-:W-:-:S08]  /*0610*/  DADD R12, R16, R12 ;  /* 0x00000000100c7229 */ /* 0x008fd0000000000c */
[----:B----4-:R-:W-:-:S08]  /*0620*/  DADD R16, R12, -R6 ;  /* 0x000000000c107229 */ /* 0x010fd00000000806 */
[----:B------:R-:W-:Y:S02]  /*0630*/  DMUL R30, R16, R14 ;  /* 0x0000000e101e7228 */ /* 0x000fe40000000000 */
[----:B------:R-:W-:-:S06]  /*0640*/  FSETP.GEU.AND P1, PT, |R17|, 6.5827683646048100446e-37, PT ;  /* 0x036000001100780b */ /* 0x000fcc0003f2e200 */
[----:B------:R-:W-:-:S08]  /*0650*/  DFMA R6, R30, -UR6, R16 ;  /* 0x800000061e067c2b */ /* 0x000fd00008000010 */
[----:B------:R-:W-:-:S10]  /*0660*/  DFMA R30, R14, R6, R30 ;  /* 0x000000060e1e722b */ /* 0x000fd4000000001e */
[----:B------:R-:W-:-:S05]  /*0670*/  FFMA R0, RZ, UR7, R31 ;  /* 0x00000007ff007c23 */ /* 0x000fca000800001f */
[----:B------:R-:W-:-:S13]  /*0680*/  FSETP.GT.AND P0, PT, |R0|, 1.469367938527859385e-39, PT ;  /* 0x001000000000780b */ /* 0x000fda0003f04200 */
[----:B------:R-:W-:Y:S05]  /*0690*/  @P0 BRA P1, `(.L_x_30) ;  /* 0x0000000000240947 */ /* 0x000fea0000800000 */
[----:B------:R-:W-:Y:S01]  /*06a0*/  IMAD.U32 R7, RZ, RZ, UR7 ;  /* 0x00000007ff077e24 */ /* 0x000fe2000f8e00ff */
[----:B------:R-:W-:Y:S01]  /*06b0*/  MOV R0, 0x710 ;  /* 0x0000071000007802 */ /* 0x000fe20000000f00 */
[----:B------:R-:W-:Y:S02]  /*06c0*/  IMAD.U32 R15, RZ, RZ, UR7 ;  /* 0x00000007ff0f7e24 */ /* 0x000fe4000f8e00ff */
[----:B------:R-:W-:Y:S02]  /*06d0*/  IMAD.U32 R14, RZ, RZ, UR6 ;  /* 0x00000006ff0e7e24 */ /* 0x000fe4000f8e00ff */
[----:B------:R-:W-:Y:S02]  /*06e0*/  IMAD.U32 R6, RZ, RZ, UR6 ;  /* 0x00000006ff067e24 */ /* 0x000fe4000f8e00ff */
[----:B------:R-:W-:-:S07]  /*06f0*/  IMAD.MOV.U32 R15, RZ, RZ, R7 ;  /* 0x000000ffff0f7224 */ /* 0x000fce00078e0007 */
[----:B------:R-:W-:Y:S05]  /*0700*/  CALL.REL.NOINC `($__internal_1_$__cuda_sm20_div_rn_f64_full) ;  /* 0x0000000c00487944 */ /* 0x000fea0003c00000 */
[----:B------:R-:W-:Y:S01]  /*0710*/  MOV R30, R20 ;  /* 0x00000014001e7202 */ /* 0x000fe20000000f00 */
[----:B------:R-:W-:-:S07]  /*0720*/  IMAD.MOV.U32 R31, RZ, RZ, R21 ;  /* 0x000000ffff1f7224 */ /* 0x000fce00078e0015 */
.L_x_30:
[----:B------:R-:W-:Y:S05]  /*0730*/  BSYNC.RECONVERGENT B1 ;  /* 0x0000000000017941 */ /* 0x000fea0003800200 */
.L_x_29:
[----:B------:R-:W0:Y:S01]  /*0740*/  LDCU.64 UR18, c[0x0][0x3b8] ;  /* 0x00007700ff1277ac */ /* 0x000e220008000a00 */
[----:B------:R-:W-:Y:S01]  /*0750*/  IADD3 R6, P0, PT, RZ, -R4, RZ ;  /* 0x80000004ff067210 */ /* 0x000fe20007f1e0ff */
[C---:B------:R-:W-:Y:S01]  /*0760*/  VIADD R5, R4.reuse, 0xffffffff ;  /* 0xffffffff04057836 */ /* 0x040fe20000000000 */
[----:B------:R-:W1:Y:S01]  /*0770*/  LDCU.64 UR16, c[0x0][0x3a8] ;  /* 0x00007500ff1077ac */ /* 0x000e620008000a00 */
[----:B------:R-:W-:Y:S02]  /*0780*/  IMAD.MOV.U32 R12, RZ, RZ, R8 ;  /* 0x000000ffff0c7224 */ /* 0x000fe400078e0008 */
[----:B------:R-:W-:Y:S02]  /*0790*/  IMAD.X R7, RZ, RZ, -0x1, P0 ;  /* 0xffffffffff077424 */ /* 0x000fe400000e06ff */
[----:B------:R-:W-:Y:S01]  /*07a0*/  IMAD.MOV.U32 R13, RZ, RZ, R9 ;  /* 0x000000ffff0d7224 */ /* 0x000fe200078e0009 */
[----:B0-----:R-:W-:Y:S02]  /*07b0*/  UIADD3 UR4, UP0, UPT, UR18, -0x1, URZ ;  /* 0xffffffff12047890 */ /* 0x001fe4000ff1e0ff */
[----:B------:R-:W-:-:S02]  /*07c0*/  IMAD.WIDE.U32 R6, R4, UR18, R6 ;  /* 0x0000001204067c25 */ /* 0x000fc4000f8e0006 */
[----:B------:R-:W-:Y:S02]  /*07d0*/  UIADD3.X UR5, UPT, UPT, UR19, -0x1, URZ, UP0, !UPT ;  /* 0xffffffff13057890 */ /* 0x000fe400087fe4ff */
[----:B------:R-:W-:Y:S01]  /*07e0*/  IMAD R15, R4, UR19, R7 ;  /* 0x00000013040f7c24 */ /* 0x000fe2000f8e0207 */
[----:B------:R-:W-:Y:S01]  /*07f0*/  IADD3 R7, P0, PT, R8, R6, RZ ;  /* 0x0000000608077210 */ /* 0x000fe20007f1e0ff */
[----:B------:R-:W-:-:S03]  /*0800*/  IMAD.WIDE.U32 R12, R5, UR4, R12 ;  /* 0x00000004050c7c25 */ /* 0x000fc6000f8e000c */
[----:B------:R-:W-:Y:S01]  /*0810*/  IADD3.X R0, PT, PT, R9, R15, RZ, P0, !PT ;  /* 0x0000000f09007210 */ /* 0x000fe200007fe4ff */
[----:B------:R-:W-:Y:S01]  /*0820*/  IMAD R5, R5, UR5, RZ ;  /* 0x0000000505057c24 */ /* 0x000fe2000f8e02ff */
[----:B-1----:R-:W-:Y:S02]  /*0830*/  LEA R6, P0, R7, UR16, 0x3 ;  /* 0x0000001007067c11 */ /* 0x002fe4000f8018ff */
[----:B------:R-:W-:Y:S01]  /*0840*/  LEA R18, P1, R12, UR16, 0x3 ;  /* 0x000000100c127c11 */ /* 0x000fe2000f8218ff */
[----:B------:R-:W-:Y:S01]  /*0850*/  IMAD.IADD R5, R13, 0x1, R5 ;  /* 0x000000010d057824 */ /* 0x000fe200078e0205 */
[----:B------:R-:W-:-:S04]  /*0860*/  LEA.HI.X R7, R7, UR17, R0, 0x3, P0 ;  /* 0x0000001107077c11 */ /* 0x000fc800080f1c00 */
[----:B------:R-:W-:Y:S02]  /*0870*/  LEA.HI.X R19, R12, UR17, R5, 0x3, P1 ;  /* 0x000000110c137c11 */ /* 0x000fe400088f1c05 */
[----:B------:R-:W2:Y:S04]  /*0880*/  LDG.E.64 R6, desc[UR12][R6.64+-0x8] ;  /* 0xfffff80c06067981 */ /* 0x000ea8000c1e1b00 */
[----:B------:R-:W2:Y:S01]  /*0890*/  LDG.E.64 R12, desc[UR12][R18.64+-0x8] ;  /* 0xfffff80c120c7981 */ /* 0x000ea2000c1e1b00 */
[----:B------:R-:W0:Y:S01]  /*08a0*/  MUFU.RCP64H R15, UR9 ;  /* 0x00000009000f7d08 */ /* 0x000e220008001800 */
[----:B------:R-:W-:Y:S02]  /*08b0*/  IMAD.U32 R16, RZ, RZ, UR8 ;  /* 0x00000008ff107e24 */ /* 0x000fe4000f8e00ff */
[----:B------:R-:W-:-:S02]  /*08c0*/  IMAD.U32 R17, RZ, RZ, UR9 ;  /* 0x00000009ff117e24 */ /* 0x000fc4000f8e00ff */
[----:B------:R-:W-:-:S06]  /*08d0*/  IMAD.MOV.U32 R14, RZ, RZ, 0x1 ;  /* 0x00000001ff0e7424 */ /* 0x000fcc00078e00ff */
[----:B0-----:R-:W-:-:S08]  /*08e0*/  DFMA R16, R14, -R16, 1 ;  /* 0x3ff000000e10742b */ /* 0x001fd00000000810 */
[----:B------:R-:W-:-:S08]  /*08f0*/  DFMA R16, R16, R16, R16 ;  /* 0x000000101010722b */ /* 0x000fd00000000010 */
[----:B------:R-:W-:Y:S01]  /*0900*/  DFMA R16, R14, R16, R14 ;  /* 0x000000100e10722b */ /* 0x000fe2000000000e */
[----:B------:R-:W-:Y:S02]  /*0910*/  IMAD.U32 R14, RZ, RZ, UR8 ;  /* 0x00000008ff0e7e24 */ /* 0x000fe4000f8e00ff */
[----:B------:R-:W-:-:S06]  /*0920*/  IMAD.U32 R15, RZ, RZ, UR9 ;  /* 0x00000009ff0f7e24 */ /* 0x000fcc000f8e00ff */
[----:B------:R-:W-:-:S08]  /*0930*/  DFMA R14, R16, -R14, 1 ;  /* 0x3ff00000100e742b */ /* 0x000fd0000000080e */
[----:B------:R-:W-:Y:S01]  /*0940*/  DFMA R14, R16, R14, R16 ;  /* 0x0000000e100e722b */ /* 0x000fe20000000010 */
[----:B------:R-:W-:Y:S01]  /*0950*/  BSSY.RECONVERGENT B1, `(.L_x_31) ;  /* 0x0000012000017945 */ /* 0x000fe20003800200 */
[----:B--2---:R-:W-:-:S08]  /*0960*/  DADD R16, R6, -R12 ;  /* 0x0000000006107229 */ /* 0x004fd0000000080c */
[----:B------:R-:W-:-:S08]  /*0970*/  DMUL R6, R16, R14 ;  /* 0x0000000e10067228 */ /* 0x000fd00000000000 */
[----:B------:R-:W-:-:S08]  /*0980*/  DFMA R12, R6, -UR8, R16 ;  /* 0x80000008060c7c2b */ /* 0x000fd00008000010 */
[----:B------:R-:W-:Y:S01]  /*0990*/  DFMA R6, R14, R12, R6 ;  /* 0x0000000c0e06722b */ /* 0x000fe20000000006 */
[----:B------:R-:W-:-:S09]  /*09a0*/  FSETP.GEU.AND P1, PT, |R17|, 6.5827683646048100446e-37, PT ;  /* 0x036000001100780b */ /* 0x000fd20003f2e200 */
[----:B------:R-:W-:-:S05]  /*09b0*/  FFMA R0, RZ, UR9, R7 ;  /* 0x00000009ff007c23 */ /* 0x000fca0008000007 */
[----:B------:R-:W-:-:S13]  /*09c0*/  FSETP.GT.AND P0, PT, |R0|, 1.469367938527859385e-39, PT ;  /* 0x001000000000780b */ /* 0x000fda0003f04200 */
[----:B------:R-:W-:Y:S05]  /*09d0*/  @P0 BRA P1, `(.L_x_32) ;  /* 0x0000000000240947 */ /* 0x000fea0000800000 */
[----:B------:R-:W-:Y:S01]  /*09e0*/  IMAD.U32 R7, RZ, RZ, UR9 ;  /* 0x00000009ff077e24 */ /* 0x000fe2000f8e00ff */
[----:B------:R-:W-:Y:S01]  /*09f0*/  MOV R15, UR9 ;  /* 0x00000009000f7c02 */ /* 0x000fe20008000f00 */
[----:B------:R-:W-:Y:S01]  /*0a00*/  IMAD.U32 R14, RZ, RZ, UR8 ;  /* 0x00000008ff0e7e24 */ /* 0x000fe2000f8e00ff */
[----:B------:R-:W-:Y:S01]  /*0a10*/  MOV R0, 0xa50 ;  /* 0x00000a5000007802 */ /* 0x000fe20000000f00 */
[----:B------:R-:W-:Y:S02]  /*0a20*/  IMAD.U32 R6, RZ, RZ, UR8 ;  /* 0x00000008ff067e24 */ /* 0x000fe4000f8e00ff */
[----:B------:R-:W-:-:S07]  /*0a30*/  IMAD.MOV.U32 R15, RZ, RZ, R7 ;  /* 0x000000ffff0f7224 */ /* 0x000fce00078e0007 */
[----:B------:R-:W-:Y:S05]  /*0a40*/  CALL.REL.NOINC `($__internal_1_$__cuda_sm20_div_rn_f64_full) ;  /* 0x0000000800787944 */ /* 0x000fea0003c00000 */
[----:B------:R-:W-:Y:S02]  /*0a50*/  IMAD.MOV.U32 R6, RZ, RZ, R20 ;  /* 0x000000ffff067224 */ /* 0x000fe400078e0014 */
[----:B------:R-:W-:-:S07]  /*0a60*/  IMAD.MOV.U32 R7, RZ, RZ, R21 ;  /* 0x000000ffff077224 */ /* 0x000fce00078e0015 */
.L_x_32:
[----:B------:R-:W-:Y:S05]  /*0a70*/  BSYNC.RECONVERGENT B1 ;  /* 0x0000000000017941 */ /* 0x000fea0003800200 */
.L_x_31:
[----:B------:R-:W-:-:S08]  /*0a80*/  DADD R6, R6, R30 ;  /* 0x0000000006067229 */ /* 0x000fd0000000001e */
[----:B------:R-:W-:-:S07]  /*0a90*/  DFMA R6, R6, R2, R26 ;  /* 0x000000020606722b */ /* 0x000fce000000001a */
[----:B------:R0:W-:Y:S04]  /*0aa0*/  STG.E.64 desc[UR12][R28.64], R6 ;  /* 0x000000061c007986 */ /* 0x0001e8000c101b0c */
.L_x_27:
[----:B------:R-:W-:Y:S05]  /*0ab0*/  BSYNC.RECONVERGENT B0 ;  /* 0x0000000000007941 */ /* 0x000fea0003800200 */
.L_x_26:
[----:B------:R-:W1:Y:S01]  /*0ac0*/  LDCU.64 UR16, c[0x0][0x3b8] ;  /* 0x00007700ff1077ac */ /* 0x000e620008000a00 */
[----:B------:R-:W2:Y:S01]  /*0ad0*/  LDCU.64 UR18, c[0x0][0x3c0] ;  /* 0x00007800ff1277ac */ /* 0x000ea20008000a00 */
[----:B-1----:R-:W-:-:S04]  /*0ae0*/  UIADD3 UR4, UP0, UPT, UR16, -0x1, URZ ;  /* 0xffffffff10047890 */ /* 0x002fc8000ff1e0ff */
[----:B------:R-:W-:Y:S01]  /*0af0*/  UIADD3.X UR5, UPT, UPT, UR17, -0x1, URZ, UP0, !UPT ;  /* 0xffffffff11057890 */ /* 0x000fe200087fe4ff */
[----:B--2---:R-:W-:Y:S02]  /*0b00*/  ISETP.GE.U32.AND P0, PT, R4, UR18, PT ;  /* 0x0000001204007c0c */ /* 0x004fe4000bf06070 */
[----:B------:R-:W-:Y:S02]  /*0b10*/  ISETP.GE.U32.AND P1, PT, R8, UR4, PT ;  /* 0x0000000408007c0c */ /* 0x000fe4000bf26070 */
[----:B------:R-:W-:Y:S01]  /*0b20*/  ISETP.GE.AND.EX P0, PT, RZ, UR19, PT, P0 ;  /* 0x00000013ff007c0c */ /* 0x000fe2000bf06300 */
[----:B------:R-:W-:-:S05]  /*0b30*/  IMAD.U32 R3, RZ, RZ, UR5 ;  /* 0x00000005ff037e24 */ /* 0x000fca000f8e00ff */
[----:B------:R-:W-:-:S04]  /*0b40*/  ISETP.LE.OR.EX P0, PT, R3, R9, P0, P1 ;  /* 0x000000090300720c */ /* 0x000fc80000703710 */
[----:B------:R-:W-:-:S04]  /*0b50*/  ISETP.LT.OR P0, PT, R8, 0x1, P0 ;  /* 0x000000010800780c */ /* 0x000fc80000701670 */
[----:B------:R-:W-:-:S13]  /*0b60*/  ISETP.EQ.OR P0, PT, R4, RZ, P0 ;  /* 0x000000ff0400720c */ /* 0x000fda0000702670 */
[----:B------:R-:W-:Y:S05]  /*0b70*/  @P0 EXIT ;  /* 0x000000000000094d */ /* 0x000fea0003800000 */
[----:B------:R-:W0:Y:S01]  /*0b80*/  LDCU.64 UR4, c[0x0][0x388] ;  /* 0x00007100ff0477ac */ /* 0x000e220008000a00 */
[----:B------:R-:W-:Y:S01]  /*0b90*/  MOV R2, R8 ;  /* 0x0000000800027202 */ /* 0x000fe20000000f00 */
[----:B------:R-:W-:-:S04]  /*0ba0*/  IMAD.MOV.U32 R3, RZ, RZ, R9 ;  /* 0x000000ffff037224 */ /* 0x000fc800078e0009 */
[----:B------:R-:W-:-:S04]  /*0bb0*/  IMAD.WIDE.U32 R2, R4, UR16, R2 ;  /* 0x0000001004027c25 */ /* 0x000fc8000f8e0002 */
[----:B------:R-:W-:Y:S02]  /*0bc0*/  IMAD R3, R4, UR17, R3 ;  /* 0x0000001104037c24 */ /* 0x000fe4000f8e0203 */
[----:B------:R-:W-:-:S03]  /*0bd0*/  IMAD.SHL.U32 R31, R2, 0x8, RZ ;  /* 0x00000008021f7824 */ /* 0x000fc600078e00ff */
[----:B------:R-:W-:Y:S02]  /*0be0*/  SHF.L.U64.HI R30, R2, 0x3, R3 ;  /* 0x00000003021e7819 */ /* 0x000fe40000010203 */
[----:B0-----:R-:W-:-:S04]  /*0bf0*/  IADD3 R28, P0, PT, R31, UR4, RZ ;  /* 0x000000041f1c7c10 */ /* 0x001fc8000ff1e0ff */
[----:B------:R-:W-:-:S05]  /*0c00*/  IADD3.X R29, PT, PT, R30, UR5, RZ, P0, !PT ;  /* 0x000000051e1d7c10 */ /* 0x000fca00087fe4ff */
        /* <DEDUP_REMOVED lines=20> */
[----:B------:R-:W-:Y:S01]  /*0d50*/  MOV R0, 0xdd0 ;  /* 0x00000dd000007802 */ /* 0x000fe20000000f00 */
[----:B------:R-:W-:Y:S02]  /*0d60*/  IMAD.U32 R15, RZ, RZ, UR11 ;  /* 0x0000000bff0f7e24 */ /* 0x000fe4000f8e00ff */
[----:B------:R-:W-:Y:S01]  /*0d70*/  IMAD.U32 R14, RZ, RZ, UR10 ;  /* 0x0000000aff0e7e24 */ /* 0x000fe2000f8e00ff */
[----:B------:R-:W-:Y:S01]  /*0d80*/  MOV R15, R3 ;  /* 0x00000003000f7202 */ /* 0x000fe20000000f00 */
[----:B------:R-:W-:Y:S02]  /*0d90*/  IMAD.U32 R2, RZ, RZ, UR10 ;  /* 0x0000000aff027e24 */ /* 0x000fe4000f8e00ff */
[----:B------:R-:W-:Y:S02]  /*0da0*/  IMAD.MOV.U32 R16, RZ, RZ, R10 ;  /* 0x000000ffff107224 */ /* 0x000fe400078e000a */
[----:B------:R-:W-:-:S07]  /*0db0*/  IMAD.MOV.U32 R17, RZ, RZ, R11 ;  /* 0x000000ffff117224 */ /* 0x000fce00078e000b */
[----:B------:R-:W-:Y:S05]  /*0dc0*/  CALL.REL.NOINC `($__internal_1_$__cuda_sm20_div_rn_f64_full) ;  /* 0x0000000400987944 */ /* 0x000fea0003c00000 */
[----:B------:R-:W-:Y:S02]  /*0dd0*/  IMAD.MOV.U32 R2, RZ, RZ, R20 ;  /* 0x000000ffff027224 */ /* 0x000fe400078e0014 */
[----:B------:R-:W-:-:S07]  /*0de0*/  IMAD.MOV.U32 R3, RZ, RZ, R21 ;  /* 0x000000ffff037224 */ /* 0x000fce00078e0015 */
.L_x_33:
[----:B------:R-:W0:Y:S01]  /*0df0*/  LDCU.64 UR14, c[0x0][0x3b8] ;  /* 0x00007700ff0e77ac */ /* 0x000e220008000a00 */
[----:B------:R-:W-:Y:S02]  /*0e00*/  VIADD R4, R4, 0xffffffff ;  /* 0xffffffff04047836 */ /* 0x000fe40000000000 */
[----:B------:R-:W-:Y:S01]  /*0e10*/  IMAD.MOV.U32 R6, RZ, RZ, R8 ;  /* 0x000000ffff067224 */ /* 0x000fe200078e0008 */
[----:B------:R-:W1:Y:S01]  /*0e20*/  LDCU.64 UR10, c[0x0][0x390] ;  /* 0x00007200ff0a77ac */ /* 0x000e620008000a00 */
[----:B------:R-:W-:Y:S01]  /*0e30*/  IMAD.MOV.U32 R7, RZ, RZ, R9 ;  /* 0x000000ffff077224 */ /* 0x000fe200078e0009 */
[----:B------:R-:W2:Y:S01]  /*0e40*/  LDCU.64 UR4, c[0x0][0x3a0] ;  /* 0x00007400ff0477ac */ /* 0x000ea20008000a00 */
[----:B0-----:R-:W-:-:S04]  /*0e50*/  IMAD.WIDE.U32 R6, R4, UR14, R6 ;  /* 0x0000000e04067c25 */ /* 0x001fc8000f8e0006 */
[----:B------:R-:W-:Y:S01]  /*0e60*/  IMAD R5, R4, UR15, R7 ;  /* 0x0000000f04057c24 */ /* 0x000fe2000f8e0207 */
[----:B-1----:R-:W-:Y:S01]  /*0e70*/  IADD3 R10, P1, PT, R31, UR10, RZ ;  /* 0x0000000a1f0a7c10 */ /* 0x002fe2000ff3e0ff */
[----:B------:R-:W-:-:S03]  /*0e80*/  IMAD.SHL.U32 R7, R6, 0x8, RZ ;  /* 0x0000000806077824 */ /* 0x000fc600078e00ff */
[----:B------:R-:W-:Y:S02]  /*0e90*/  SHF.L.U64.HI R0, R6, 0x3, R5 ;  /* 0x0000000306007819 */ /* 0x000fe40000010205 */
[----:B------:R-:W-:Y:S02]  /*0ea0*/  IADD3 R12, P0, PT, R7, UR10, RZ ;  /* 0x0000000a070c7c10 */ /* 0x000fe4000ff1e0ff */
[----:B------:R-:W-:Y:S02]  /*0eb0*/  IADD3.X R11, PT, PT, R30, UR11, RZ, P1, !PT ;  /* 0x0000000b1e0b7c10 */ /* 0x000fe40008ffe4ff */
[----:B------:R-:W-:Y:S02]  /*0ec0*/  IADD3.X R13, PT, PT, R0, UR11, RZ, P0, !PT ;  /* 0x0000000b000d7c10 */ /* 0x000fe400087fe4ff */
[----:B--2---:R-:W-:Y:S02]  /*0ed0*/  IADD3 R14, P0, PT, R31, UR4, RZ ;  /* 0x000000041f0e7c10 */ /* 0x004fe4000ff1e0ff */
[----:B------:R-:W2:Y:S02]  /*0ee0*/  LDG.E.64 R10, desc[UR12][R10.64] ;  /* 0x0000000c0a0a7981 */ /* 0x000ea4000c1e1b00 */
[----:B------:R-:W-:-:S02]  /*0ef0*/  IADD3.X R15, PT, PT, R30, UR5, RZ, P0, !PT ;  /* 0x000000051e0f7c10 */ /* 0x000fc400087fe4ff */
[----:B------:R-:W2:Y:S01]  /*0f00*/  LDG.E.64 R12, desc[UR12][R12.64] ;  /* 0x0000000c0c0c7981 */ /* 0x000ea2000c1e1b00 */
[----:B------:R-:W-:-:S03]  /*0f10*/  IADD3 R6, P0, PT, R7, UR4, RZ ;  /* 0x0000000407067c10 */ /* 0x000fc6000ff1e0ff */
[----:B------:R-:W3:Y:S01]  /*0f20*/  LDG.E.64 R14, desc[UR12][R14.64] ;  /* 0x0000000c0e0e7981 */ /* 0x000ee2000c1e1b00 */
[----:B------:R-:W-:-:S06]  /*0f30*/  IADD3.X R7, PT, PT, R0, UR5, RZ, P0, !PT ;  /* 0x0000000500077c10 */ /* 0x000fcc00087fe4ff */
[----:B------:R-:W4:Y:S01]  /*0f40*/  LDG.E.64 R6, desc[UR12][R6.64] ;  /* 0x0000000c06067981 */ /* 0x000f22000c1e1b00 */
[----:B------:R-:W0:Y:S01]  /*0f50*/  MUFU.RCP64H R17, UR9 ;  /* 0x0000000900117d08 */ /* 0x000e220008001800 */
[----:B------:R-:W-:Y:S01]  /*0f60*/  MOV R18, UR8 ;  /* 0x0000000800127c02 */ /* 0x000fe20008000f00 */
[----:B------:R-:W-:Y:S01]  /*0f70*/  IMAD.U32 R19, RZ, RZ, UR9 ;  /* 0x00000009ff137e24 */ /* 0x000fe2000f8e00ff */
[----:B------:R-:W-:Y:S01]  /*0f80*/  BSSY.RECONVERGENT B0, `(.L_x_34) ;  /* 0x000001c000007945 */ /* 0x000fe20003800200 */
[----:B------:R-:W-:-:S06]  /*0f90*/  IMAD.MOV.U32 R16, RZ, RZ, 0x1 ;  /* 0x00000001ff107424 */ /* 0x000fcc00078e00ff */
[----:B0-----:R-:W-:-:S08]  /*0fa0*/  DFMA R18, R16, -R18, 1 ;  /* 0x3ff000001012742b */ /* 0x001fd00000000812 */
[----:B------:R-:W-:-:S08]  /*0fb0*/  DFMA R18, R18, R18, R18 ;  /* 0x000000121212722b */ /* 0x000fd00000000012 */
[----:B------:R-:W-:Y:S02]  /*0fc0*/  DFMA R18, R16, R18, R16 ;  /* 0x000000121012722b */ /* 0x000fe40000000010 */
[----:B--2---:R-:W-:Y:S01]  /*0fd0*/  DADD R10, -R10, R12 ;  /* 0x000000000a0a7229 */ /* 0x004fe2000000010c */
[----:B------:R-:W-:Y:S02]  /*0fe0*/  IMAD.U32 R12, RZ, RZ, UR8 ;  /* 0x00000008ff0c7e24 */ /* 0x000fe4000f8e00ff */
[----:B------:R-:W-:-:S05]  /*0ff0*/  IMAD.U32 R13, RZ, RZ, UR9 ;  /* 0x00000009ff0d7e24 */ /* 0x000fca000f8e00ff */
[----:B---3--:R-:W-:Y:S02]  /*1000*/  DADD R10, R10, R14 ;  /* 0x000000000a0a7229 */ /* 0x008fe4000000000e */
[----:B------:R-:W-:-:S06]  /*1010*/  DFMA R12, R18, -R12, 1 ;  /* 0x3ff00000120c742b */ /* 0x000fcc000000080c */
[----:B----4-:R-:W-:Y:S02]  /*1020*/  DADD R16, R10, -R6 ;  /* 0x000000000a107229 */ /* 0x010fe40000000806 */
[----:B------:R-:W-:-:S08]  /*1030*/  DFMA R12, R18, R12, R18 ;  /* 0x0000000c120c722b */ /* 0x000fd00000000012 */
[----:B------:R-:W-:Y:S01]  /*1040*/  DMUL R10, R12, R16 ;  /* 0x000000100c0a7228 */ /* 0x000fe20000000000 */
[----:B------:R-:W-:-:S07]  /*1050*/  FSETP.GEU.AND P1, PT, |R17|, 6.5827683646048100446e-37, PT ;  /* 0x036000001100780b */ /* 0x000fce0003f2e200 */
[----:B------:R-:W-:-:S08]  /*1060*/  DFMA R6, R10, -UR8, R16 ;  /* 0x800000080a067c2b */ /* 0x000fd00008000010 */
[----:B------:R-:W-:-:S10]  /*1070*/  DFMA R10, R12, R6, R10 ;  /* 0x000000060c0a722b */ /* 0x000fd4000000000a */
        /* <DEDUP_REMOVED lines=12> */
.L_x_35:
[----:B------:R-:W-:Y:S05]  /*1140*/  BSYNC.RECONVERGENT B0 ;  /* 0x0000000000007941 */ /* 0x000fea0003800200 */
.L_x_34:
[----:B------:R-:W0:Y:S01]  /*1150*/  LDCU.64 UR4, c[0x0][0x3b8] ;  /* 0x00007700ff0477ac */ /* 0x000e220008000a00 */
[----:B------:R-:W-:Y:S01]  /*1160*/  IADD3 R6, P0, PT, RZ, -R4, RZ ;  /* 0x80000004ff067210 */ /* 0x000fe20007f1e0ff */
[----:B------:R-:W1:Y:S04]  /*1170*/  LDCU.64 UR8, c[0x0][0x3a8] ;  /* 0x00007500ff0877ac */ /* 0x000e680008000a00 */
[----:B------:R-:W-:Y:S02]  /*1180*/  IMAD.X R7, RZ, RZ, -0x1, P0 ;  /* 0xffffffffff077424 */ /* 0x000fe400000e06ff */
[----:B0-----:R-:W-:-:S04]  /*1190*/  IMAD.WIDE.U32 R6, R4, UR4, R6 ;  /* 0x0000000404067c25 */ /* 0x001fc8000f8e0006 */
[----:B------:R-:W-:Y:S01]  /*11a0*/  IMAD R5, R4, UR5, R7 ;  /* 0x0000000504057c24 */ /* 0x000fe2000f8e0207 */
[----:B------:R-:W-:-:S05]  /*11b0*/  IADD3 R6, P0, PT, R8, R6, RZ ;  /* 0x0000000608067210 */ /* 0x000fca0007f1e0ff */
[----:B------:R-:W-:Y:S01]  /*11c0*/  IMAD.X R9, R9, 0x1, R5, P0 ;  /* 0x0000000109097824 */ /* 0x000fe200000e0605 */
[----:B-1----:R-:W-:-:S04]  /*11d0*/  LEA R4, P0, R6, UR8, 0x3 ;  /* 0x0000000806047c11 */ /* 0x002fc8000f8018ff */
[----:B------:R-:W-:-:S05]  /*11e0*/  LEA.HI.X R5, R6, UR9, R9, 0x3, P0 ;  /* 0x0000000906057c11 */ /* 0x000fca00080f1c09 */
[----:B------:R-:W2:Y:S04]  /*11f0*/  LDG.E.64 R6, desc[UR12][R4.64] ;  /* 0x0000000c04067981 */ /* 0x000ea8000c1e1b00 */
[----:B------:R-:W2:Y:S01]  /*1200*/  LDG.E.64 R8, desc[UR12][R4.64+-0x8] ;  /* 0xfffff80c04087981 */ /* 0x000ea2000c1e1b00 */
[----:B------:R-:W0:Y:S01]  /*1210*/  MUFU.RCP64H R13, UR7 ;  /* 0x00000007000d7d08 */ /* 0x000e220008001800 */
[----:B------:R-:W-:Y:S01]  /*1220*/  MOV R14, UR6 ;  /* 0x00000006000e7c02 */ /* 0x000fe20008000f00 */
[----:B------:R-:W-:Y:S01]  /*1230*/  IMAD.U32 R15, RZ, RZ, UR7 ;  /* 0x00000007ff0f7e24 */ /* 0x000fe2000f8e00ff */
[----:B------:R-:W-:Y:S01]  /*1240*/  BSSY.RECONVERGENT B0, `(.L_x_36) ;  /* 0x000001a000007945 */ /* 0x000fe20003800200 */
[----:B------:R-:W-:-:S06]  /*1250*/  IMAD.MOV.U32 R12, RZ, RZ, 0x1 ;  /* 0x00000001ff0c7424 */ /* 0x000fcc00078e00ff */
[----:B0-----:R-:W-:-:S08]  /*1260*/  DFMA R14, R12, -R14, 1 ;  /* 0x3ff000000c0e742b */ /* 0x001fd0000000080e */
[----:B------:R-:W-:-:S08]  /*1270*/  DFMA R14, R14, R14, R14 ;  /* 0x0000000e0e0e722b */ /* 0x000fd0000000000e */
[----:B------:R-:W-:Y:S01]  /*1280*/  DFMA R14, R12, R14, R12 ;  /* 0x0000000e0c0e722b */ /* 0x000fe2000000000c */
[----:B------:R-:W-:Y:S02]  /*1290*/  IMAD.U32 R12, RZ, RZ, UR6 ;  /* 0x00000006ff0c7e24 */ /* 0x000fe4000f8e00ff */
[----:B------:R-:W-:-:S06]  /*12a0*/  IMAD.U32 R13, RZ, RZ, UR7 ;  /* 0x00000007ff0d7e24 */ /* 0x000fcc000f8e00ff */
[----:B------:R-:W-:-:S08]  /*12b0*/  DFMA R12, R14, -R12, 1 ;  /* 0x3ff000000e0c742b */ /* 0x000fd0000000080c */
[----:B------:R-:W-:Y:S02]  /*12c0*/  DFMA R12, R14, R12, R14 ;  /* 0x0000000c0e0c722b */ /* 0x000fe4000000000e */
[----:B--2---:R-:W-:-:S08]  /*12d0*/  DADD R16, R6, -R8 ;  /* 0x0000000006107229 */ /* 0x004fd00000000808 */
        /* <DEDUP_REMOVED lines=16> */
.L_x_37:
[----:B------:R-:W-:Y:S05]  /*13e0*/  BSYNC.RECONVERGENT B0 ;  /* 0x0000000000007941 */ /* 0x000fea0003800200 */
.L_x_36:
[----:B------:R-:W-:-:S08]  /*13f0*/  DADD R4, R4, R10 ;  /* 0x0000000004047229 */ /* 0x000fd0000000000a */
[----:B------:R-:W-:-:S07]  /*1400*/  DFMA R4, R4, R2, R26 ;  /* 0x000000020404722b */ /* 0x000fce000000001a */
[----:B------:R-:W-:Y:S01]  /*1410*/  STG.E.64 desc[UR12][R28.64], R4 ;  /* 0x000000041c007986 */ /* 0x000fe2000c101b0c */
[----:B------:R-:W-:Y:S05]  /*1420*/  EXIT ;  /* 0x000000000000794d */ /* 0x000fea0003800000 */
        .weak           $__internal_1_$__cuda_sm20_div_rn_f64_full
        .type           $__internal_1_$__cuda_sm20_div_rn_f64_full,@function
        .size           $__internal_1_$__cuda_sm20_div_rn_f64_full,(.L_x_45 - $__internal_1_$__cuda_sm20_div_rn_f64_full)
$__internal_1_$__cuda_sm20_div_rn_f64_full:
[C---:B------:R-:W-:Y:S01]  /*1430*/  FSETP.GEU.AND P0, PT, |R15|.reuse, 1.469367938527859385e-39, PT ;  /* 0x001000000f00780b */ /* 0x040fe20003f0e200 */
[----:B------:R-:W-:Y:S01]  /*1440*/  IMAD.MOV.U32 R18, RZ, RZ, 0x1 ;  /* 0x00000001ff127424 */ /* 0x000fe200078e00ff */
[----:B------:R-:W-:Y:S01]  /*1450*/  LOP3.LUT R12, R15, 0x800fffff, RZ, 0xc0, !PT ;  /* 0x800fffff0f0c7812 */ /* 0x000fe200078ec0ff */
[----:B------:R-:W-:Y:S01]  /*1460*/  BSSY.RECONVERGENT B2, `(.L_x_38) ;  /* 0x0000054000027945 */ /* 0x000fe20003800200 */
[C---:B------:R-:W-:Y:S02]  /*1470*/  FSETP.GEU.AND P2, PT, |R17|.reuse, 1.469367938527859385e-39, PT ;  /* 0x001000001100780b */ /* 0x040fe40003f4e200 */
[----:B------:R-:W-:Y:S02]  /*1480*/  LOP3.LUT R13, R12, 0x3ff00000, RZ, 0xfc, !PT ;  /* 0x3ff000000c0d7812 */ /* 0x000fe400078efcff */
[----:B------:R-:W-:Y:S02]  /*1490*/  MOV R12, R14 ;  /* 0x0000000e000c7202 */ /* 0x000fe40000000f00 */
[----:B------:R-:W-:-:S02]  /*14a0*/  LOP3.LUT R5, R17, 0x7ff00000, RZ, 0xc0, !PT ;  /* 0x7ff0000011057812 */ /* 0x000fc400078ec0ff */
[----:B------:R-:W-:Y:S01]  /*14b0*/  LOP3.LUT R32, R15, 0x7ff00000, RZ, 0xc0, !PT ;  /* 0x7ff000000f207812 */ /* 0x000fe200078ec0ff */
[----:B------:R-:W-:-:S03]  /*14c0*/  @!P0 DMUL R12, R14, 8.98846567431157953865e+307 ;  /* 0x7fe000000e0c8828 */ /* 0x000fc60000000000 */
[----:B------:R-:W-:Y:S01]  /*14d0*/  ISETP.GE.U32.AND P1, PT, R5, R32, PT ;  /* 0x000000200500720c */ /* 0x000fe20003f26070 */
[----:B------:R-:W-:Y:S01]  /*14e0*/  @!P2 IMAD.MOV.U32 R24, RZ, RZ, RZ ;  /* 0x000000ffff18a224 */ /* 0x000fe200078e00ff */
[----:B------:R-:W-:Y:S01]  /*14f0*/  @!P2 LOP3.LUT R6, R15, 0x7ff00000, RZ, 0xc0, !PT ;  /* 0x7ff000000f06a812 */ /* 0x000fe200078ec0ff */
[----:B------:R-:W0:Y:S03]  /*1500*/  MUFU.RCP64H R19, R13 ;  /* 0x0000000d00137308 */ /* 0x000e260000001800 */
[----:B------:R-:W-:Y:S01]  /*1510*/  @!P2 ISETP.GE.U32.AND P3, PT, R5, R6, PT ;  /* 0x000000060500a20c */ /* 0x000fe20003f66070 */
[----:B------:R-:W-:Y:S01]  /*1520*/  IMAD.MOV.U32 R6, RZ, RZ, 0x1ca00000 ;  /* 0x1ca00000ff067424 */ /* 0x000fe200078e00ff */
[----:B------:R-:W-:-:S04]  /*1530*/  @!P0 LOP3.LUT R32, R13, 0x7ff00000, RZ, 0xc0, !PT ;  /* 0x7ff000000d208812 */ /* 0x000fc800078ec0ff */
[----:B------:R-:W-:-:S04]  /*1540*/  @!P2 SEL R7, R6, 0x63400000, !P3 ;  /* 0x634000000607a807 */ /* 0x000fc80005800000 */
[----:B------:R-:W-:Y:S01]  /*1550*/  @!P2 LOP3.LUT R7, R7, 0x80000000, R17, 0xf8, !PT ;  /* 0x800000000707a812 */ /* 0x000fe200078ef811 */
[----:B0-----:R-:W-:-:S03]  /*1560*/  DFMA R20, R18, -R12, 1 ;  /* 0x3ff000001214742b */ /* 0x001fc6000000080c */
[----:B------:R-:W-:Y:S01]  /*1570*/  @!P2 LOP3.LUT R25, R7, 0x100000, RZ, 0xfc, !PT ;  /* 0x001000000719a812 */ /* 0x000fe200078efcff */
[----:B------:R-:W-:-:S04]  /*1580*/  IMAD.MOV.U32 R7, RZ, RZ, R5 ;  /* 0x000000ffff077224 */ /* 0x000fc800078e0005 */
[----:B------:R-:W-:-:S08]  /*1590*/  DFMA R20, R20, R20, R20 ;  /* 0x000000141414722b */ /* 0x000fd00000000014 */
[----:B------:R-:W-:Y:S01]  /*15a0*/  DFMA R20, R18, R20, R18 ;  /* 0x000000141214722b */ /* 0x000fe20000000012 */
[----:B------:R-:W-:Y:S01]  /*15b0*/  SEL R19, R6, 0x63400000, !P1 ;  /* 0x6340000006137807 */ /* 0x000fe20004800000 */
[----:B------:R-:W-:-:S03]  /*15c0*/  IMAD.MOV.U32 R18, RZ, RZ, R16 ;  /* 0x000000ffff127224 */ /* 0x000fc600078e0010 */
[----:B------:R-:W-:-:S03]  /*15d0*/  LOP3.LUT R19, R19, 0x800fffff, R17, 0xf8, !PT ;  /* 0x800fffff13137812 */ /* 0x000fc600078ef811 */
[----:B------:R-:W-:-:S03]  /*15e0*/  DFMA R22, R20, -R12, 1 ;  /* 0x3ff000001416742b */ /* 0x000fc6000000080c */
[----:B------:R-:W-:-:S05]  /*15f0*/  @!P2 DFMA R18, R18, 2, -R24 ;  /* 0x400000001212a82b */ /* 0x000fca0000000818 */
[----:B------:R-:W-:-:S05]  /*1600*/  DFMA R20, R20, R22, R20 ;  /* 0x000000161414722b */ /* 0x000fca0000000014 */
[----:B------:R-:W-:-:S03]  /*1610*/  @!P2 LOP3.LUT R7, R19, 0x7ff00000, RZ, 0xc0, !PT ;  /* 0x7ff000001307a812 */ /* 0x000fc600078ec0ff */
[----:B------:R-:W-:Y:S01]  /*1620*/  DMUL R22, R20, R18 ;  /* 0x0000001214167228 */ /* 0x000fe20000000000 */
[----:B------:R-:W-:-:S04]  /*1630*/  IADD3 R33, PT, PT, R7, -0x1, RZ ;  /* 0xffffffff07217810 */ /* 0x000fc80007ffe0ff */
[----:B------:R-:W-:Y:S01]  /*1640*/  ISETP.GT.U32.AND P0, PT, R33, 0x7feffffe, PT ;  /* 0x7feffffe2100780c */ /* 0x000fe20003f04070 */
[----:B------:R-:W-:Y:S02]  /*1650*/  VIADD R33, R32, 0xffffffff ;  /* 0xffffffff20217836 */ /* 0x000fe40000000000 */
[----:B------:R-:W-:-:S03]  /*1660*/  DFMA R24, R22, -R12, R18 ;  /* 0x8000000c1618722b */ /* 0x000fc60000000012 */
[----:B------:R-:W-:-:S05]  /*1670*/  ISETP.GT.U32.OR P0, PT, R33, 0x7feffffe, P0 ;  /* 0x7feffffe2100780c */ /* 0x000fca0000704470 */
[----:B------:R-:W-:-:S08]  /*1680*/  DFMA R24, R20, R24, R22 ;  /* 0x000000181418722b */ /* 0x000fd00000000016 */
[----:B------:R-:W-:Y:S05]  /*1690*/  @P0 BRA `(.L_x_39) ;  /* 0x00000000006c0947 */ /* 0x000fea0003800000 */
        /* <DEDUP_REMOVED lines=11> */
[----:B------:R-:W-:Y:S01]  /*1750*/  DFMA R12, R24, -R12, R18 ;  /* 0x8000000c180c722b */ /* 0x000fe20000000012 */
[----:B------:R-:W-:-:S09]  /*1760*/  IMAD.MOV.U32 R16, RZ, RZ, RZ ;  /* 0x000000ffff107224 */ /* 0x000fd200078e00ff */
[C---:B------:R-:W-:Y:S02]  /*1770*/  FSETP.NEU.AND P0, PT, R13.reuse, RZ, PT ;  /* 0x000000ff0d00720b */ /* 0x040fe40003f0d000 */
[----:B------:R-:W-:-:S04]  /*1780*/  LOP3.LUT R15, R13, 0x80000000, R15, 0x48, !PT ;  /* 0x800000000d0f7812 */ /* 0x000fc800078e480f */
[----:B------:R-:W-:-:S07]  /*1790*/  LOP3.LUT R17, R15, R17, RZ, 0xfc, !PT ;  /* 0x000000110f117212 */ /* 0x000fce00078efcff */
[----:B------:R-:W-:Y:S05]  /*17a0*/  @!P0 BRA `(.L_x_40) ;  /* 0x00000000007c8947 */ /* 0x000fea0003800000 */
[C---:B------:R-:W-:Y:S01]  /*17b0*/  IADD3 R13, PT, PT, -R6.reuse, RZ, RZ ;  /* 0x000000ff060d7210 */ /* 0x040fe20007ffe1ff */
[----:B------:R-:W-:Y:S01]  /*17c0*/  IMAD.MOV.U32 R12, RZ, RZ, RZ ;  /* 0x000000ffff0c7224 */ /* 0x000fe200078e00ff */
[----:B------:R-:W-:Y:S01]  /*17d0*/  DMUL.RP R16, R24, R16 ;  /* 0x0000001018107228 */ /* 0x000fe20000008000 */
[----:B------:R-:W-:-:S04]  /*17e0*/  IADD3 R5, PT, PT, -R6, -0x43300000, RZ ;  /* 0xbcd0000006057810 */ /* 0x000fc80007ffe1ff */
[----:B------:R-:W-:-:S05]  /*17f0*/  DFMA R12, R20, -R12, R24 ;  /* 0x8000000c140c722b */ /* 0x000fca0000000018 */
[----:B------:R-:W-:-:S05]  /*1800*/  LOP3.LUT R15, R17, R15, RZ, 0x3c, !PT ;  /* 0x0000000f110f7212 */ /* 0x000fca00078e3cff */
[----:B------:R-:W-:-:S04]  /*1810*/  FSETP.NEU.AND P0, PT, |R13|, R5, PT ;  /* 0x000000050d00720b */ /* 0x000fc80003f0d200 */
[----:B------:R-:W-:Y:S02]  /*1820*/  FSEL R20, R16, R20, !P0 ;  /* 0x0000001410147208 */ /* 0x000fe40004000000 */
[----:B------:R-:W-:Y:S01]  /*1830*/  FSEL R21, R15, R21, !P0 ;  /* 0x000000150f157208 */ /* 0x000fe20004000000 */
[----:B------:R-:W-:Y:S06]  /*1840*/  BRA `(.L_x_40) ;  /* 0x0000000000547947 */ /* 0x000fec0003800000 */
.L_x_39:
        /* <DEDUP_REMOVED lines=13> */
[----:B------:R-:W-:Y:S01]  /*1920*/  @P0 IMAD.MOV.U32 R20, RZ, RZ, RZ ;  /* 0x000000ffff140224 */ /* 0x000fe200078e00ff */
[----:B------:R-:W-:Y:S01]  /*1930*/  @P0 MOV R21, R5 ;  /* 0x0000000500150202 */ /* 0x000fe20000000f00 */
[----:B------:R-:W-:Y:S06]  /*1940*/  BRA `(.L_x_40) ;  /* 0x0000000000147947 */ /* 0x000fec0003800000 */
.L_x_42:
[----:B------:R-:W-:Y:S01]  /*1950*/  LOP3.LUT R21, R15, 0x80000, RZ, 0xfc, !PT ;  /* 0x000800000f157812 */ /* 0x000fe200078efcff */
[----:B------:R-:W-:Y:S01]  /*1960*/  IMAD.MOV.U32 R20, RZ, RZ, R14 ;  /* 0x000000ffff147224 */ /* 0x000fe200078e000e */
[----:B------:R-:W-:Y:S06]  /*1970*/  BRA `(.L_x_40) ;  /* 0x0000000000087947 */ /* 0x000fec0003800000 */
.L_x_41:
[----:B------:R-:W-:Y:S01]  /*1980*/  LOP3.LUT R21, R17, 0x80000, RZ, 0xfc, !PT ;  /* 0x0008000011157812 */ /* 0x000fe200078efcff */
[----:B------:R-:W-:-:S07]  /*1990*/  IMAD.MOV.U32 R20, RZ, RZ, R16 ;  /* 0x000000ffff147224 */ /* 0x000fce00078e0010 */
.L_x_40:
[----:B------:R-:W-:Y:S05]  /*19a0*/  BSYNC.RECONVERGENT B2 ;  /* 0x0000000000027941 */ /* 0x000fea0003800200 */
.L_x_38:
[----:B------:R-:W-:Y:S02]  /*19b0*/  IMAD.MOV.U32 R6, RZ, RZ, R0 ;  /* 0x000000ffff067224 */ /* 0x000fe400078e0000 */
[----:B------:R-:W-:-:S04]  /*19c0*/  IMAD.MOV.U32 R7, RZ, RZ, 0x0 ;  /* 0x00000000ff077424 */ /* 0x000fc800078e00ff */
[----:B------:R-:W-:Y:S05]  /*19d0*/  RET.REL.NODEC R6 `(_Z8ComputeVPdS_S_S_S_S_S_ll) ;  /* 0xffffffe406887950 */ /* 0x000fea0003c3ffff */
.L_x_43:
        /* <DEDUP_REMOVED lines=10> */
.L_x_45:


//--------------------- .nv.shared.reserved.0     --------------------------
	.section	.nv.shared.reserved.0,"aw",@nobits
	.weak		__nv_reservedSMEM_offset_0_alias
	.size		__nv_reservedSMEM_offset_0_alias, 0, 64
	.other		__nv_reservedSMEM_offset_0_alias,@"STO_CUDA_RESERVED_SHARED STV_DEFAULT"
__nv_reservedSMEM_offset_0_alias:
	.zero		0
	.zero		64


//--------------------- .nv.constant0._Z12ComputeSigmaPdS_S_S_S_S_S_ll --------------------------
	.section	.nv.constant0._Z12ComputeSigmaPdS_S_S_S_S_S_ll,"a",@progbits
	.sectionflags	@""
	.align	4
.nv.constant0._Z12ComputeSigmaPdS_S_S_S_S_S_ll:
	.zero		968


//--------------------- .nv.constant0._Z8ComputeVPdS_S_S_S_S_S_ll --------------------------
	.section	.nv.constant0._Z8ComputeVPdS_S_S_S_S_S_ll,"a",@progbits
	.sectionflags	@""
	.align	4
.nv.constant0._Z8ComputeVPdS_S_S_S_S_S_ll:
	.zero		968


//--------------------- SYMBOLS --------------------------

	.type		.nv.reservedSmem.offset0,@object
	.size		.nv.reservedSmem.offset0,0x4
